	.target	sm_90a

	.elftype	@"ET_EXEC"


//--------------------- .note.nv.tkinfo           --------------------------
	.section	.note.nv.tkinfo,"",@"SHT_NOTE"
	.sectionflags	@"SHF_NOTE_NV_TKINFO"
	.tkinfo
        /*0018*/ 	.word	0x00000002
        /*0030*/ 	.string	""
        /*0030*/ 	.string	"ptxas"
        /*0030*/ 	.string	"Cuda compilation tools, release 13.0, V13.0.88"
        /*0030*/ 	.string	"Build cuda_13.0.r13.0/compiler.36424714_0"
        /*0030*/ 	.string	"-arch sm_90a -m 64 "



//--------------------- .note.nv.cuinfo           --------------------------
	.section	.note.nv.cuinfo,"",@"SHT_NOTE"
	.sectionflags	@"SHF_NOTE_NV_CUINFO"
        /*0018*/ 	.short	0x0002
        /*001a*/ 	.short	0x005a
        /*001c*/ 	.short	0x0082
	.zero		2


//--------------------- .nv.info                  --------------------------
	.section	.nv.info,"",@"SHT_CUDA_INFO"
	.align	4


	//----- nvinfo : EIATTR_REGCOUNT
	.align		4
        /*0000*/ 	.byte	0x04, 0x2f
        /*0002*/ 	.short	(.L_12 - .L_11)
	.align		4
.L_11:
        /*0004*/ 	.word	index@(_ZN7cutlass13device_kernelIN5flash19enable_sm80_to_sm89INS1_16FlashAttnFwdSm80INS1_25CollectiveMainloopFwdSm80ILi8ELi1ELb1EN4cute5tupleIJNS5_1CILi128EEENS7_ILi112EEES8_EEELi128ENS_10bfloat16_tEfNS_4arch4Sm80ELb1ELb0ELb0ELb1ELb1ELb1ELb1ELb1EEENS1_21CollectiveEpilogueFwdINS6_IJS8_S8_S9_EEENS6_IJNS7_ILi1EEESH_SH_EEESB_SD_Li256ELb1ELb1ELb1ELb0EEENS1_36VarlenDynamicPersistentTileSchedulerILi128ELi112ELi256ELi256ELb1ELb1ELb0ELb1ELb1ELb1EEEEEEEEEvNT_6ParamsE)
        /*0008*/ 	.word	0x00000004


	//----- nvinfo : EIATTR_FRAME_SIZE
	.align		4
.L_12:
        /*000c*/ 	.byte	0x04, 0x11
        /*000e*/ 	.short	(.L_14 - .L_13)
	.align		4
.L_13:
        /*0010*/ 	.word	index@(_ZN7cutlass13device_kernelIN5flash19enable_sm80_to_sm89INS1_16FlashAttnFwdSm80INS1_25CollectiveMainloopFwdSm80ILi8ELi1ELb1EN4cute5tupleIJNS5_1CILi128EEENS7_ILi112EEES8_EEELi128ENS_10bfloat16_tEfNS_4arch4Sm80ELb1ELb0ELb0ELb1ELb1ELb1ELb1ELb1EEENS1_21CollectiveEpilogueFwdINS6_IJS8_S8_S9_EEENS6_IJNS7_ILi1EEESH_SH_EEESB_SD_Li256ELb1ELb1ELb1ELb0EEENS1_36VarlenDynamicPersistentTileSchedulerILi128ELi112ELi256ELi256ELb1ELb1ELb0ELb1ELb1ELb1EEEEEEEEEvNT_6ParamsE)
        /*0014*/ 	.word	0x00000000


	//----- nvinfo : EIATTR_REGCOUNT
	.align		4
.L_14:
        /*0018*/ 	.byte	0x04, 0x2f
        /*001a*/ 	.short	(.L_16 - .L_15)
	.align		4
.L_15:
        /*001c*/ 	.word	index@(_ZN7cutlass13device_kernelIN5flash19enable_sm80_to_sm89INS1_16FlashAttnFwdSm80INS1_25CollectiveMainloopFwdSm80ILi8ELi1ELb1EN4cute5tupleIJNS5_1CILi128EEENS7_ILi112EEES8_EEELi128ENS_10bfloat16_tEfNS_4arch4Sm80ELb1ELb0ELb0ELb1ELb1ELb0ELb1ELb1EEENS1_21CollectiveEpilogueFwdINS6_IJS8_S8_S9_EEENS6_IJNS7_ILi1EEESH_SH_EEESB_SD_Li256ELb1ELb1ELb1ELb0EEENS1_36VarlenDynamicPersistentTileSchedulerILi128ELi112ELi256ELi256ELb1ELb1ELb0ELb1ELb1ELb1EEEEEEEEEvNT_6ParamsE)
        /*0020*/ 	.word	0x00000004


	//----- nvinfo : EIATTR_FRAME_SIZE
	.align		4
.L_16:
        /*0024*/ 	.byte	0x04, 0x11
        /*0026*/ 	.short	(.L_18 - .L_17)
	.align		4
.L_17:
        /*0028*/ 	.word	index@(_ZN7cutlass13device_kernelIN5flash19enable_sm80_to_sm89INS1_16FlashAttnFwdSm80INS1_25CollectiveMainloopFwdSm80ILi8ELi1ELb1EN4cute5tupleIJNS5_1CILi128EEENS7_ILi112EEES8_EEELi128ENS_10bfloat16_tEfNS_4arch4Sm80ELb1ELb0ELb0ELb1ELb1ELb0ELb1ELb1EEENS1_21CollectiveEpilogueFwdINS6_IJS8_S8_S9_EEENS6_IJNS7_ILi1EEESH_SH_EEESB_SD_Li256ELb1ELb1ELb1ELb0EEENS1_36VarlenDynamicPersistentTileSchedulerILi128ELi112ELi256ELi256ELb1ELb1ELb0ELb1ELb1ELb1EEEEEEEEEvNT_6ParamsE)
        /*002c*/ 	.word	0x00000000


	//----- nvinfo : EIATTR_REGCOUNT
	.align		4
.L_18:
        /*0030*/ 	.byte	0x04, 0x2f
        /*0032*/ 	.short	(.L_20 - .L_19)
	.align		4
.L_19:
        /*0034*/ 	.word	index@(_ZN7cutlass13device_kernelIN5flash19enable_sm80_to_sm89INS1_16FlashAttnFwdSm80INS1_25CollectiveMainloopFwdSm80ILi4ELi1ELb0EN4cute5tupleIJNS5_1CILi128EEENS7_ILi64EEES8_EEELi128ENS_10bfloat16_tEfNS_4arch4Sm80ELb1ELb0ELb0ELb0ELb1ELb0ELb1ELb1EEENS1_21CollectiveEpilogueFwdINS6_IJS8_S8_S9_EEENS6_IJNS7_ILi1EEESH_SH_EEESB_SD_Li128ELb0ELb1ELb1ELb0EEENS1_30DynamicPersistentTileSchedulerILi128ELi128ELb1ELb1ELb0EEEEEEEEEvNT_6ParamsE)
        /*0038*/ 	.word	0x00000004


	//----- nvinfo : EIATTR_FRAME_SIZE
	.align		4
.L_20:
        /*003c*/ 	.byte	0x04, 0x11
        /*003e*/ 	.short	(.L_22 - .L_21)
	.align		4
.L_21:
        /*0040*/ 	.word	index@(_ZN7cutlass13device_kernelIN5flash19enable_sm80_to_sm89INS1_16FlashAttnFwdSm80INS1_25CollectiveMainloopFwdSm80ILi4ELi1ELb0EN4cute5tupleIJNS5_1CILi128EEENS7_ILi64EEES8_EEELi128ENS_10bfloat16_tEfNS_4arch4Sm80ELb1ELb0ELb0ELb0ELb1ELb0ELb1ELb1EEENS1_21CollectiveEpilogueFwdINS6_IJS8_S8_S9_EEENS6_IJNS7_ILi1EEESH_SH_EEESB_SD_Li128ELb0ELb1ELb1ELb0EEENS1_30DynamicPersistentTileSchedulerILi128ELi128ELb1ELb1ELb0EEEEEEEEEvNT_6ParamsE)
        /*0044*/ 	.word	0x00000000


	//----- nvinfo : EIATTR_REGCOUNT
	.align		4
.L_22:
        /*0048*/ 	.byte	0x04, 0x2f
        /*004a*/ 	.short	(.L_24 - .L_23)
	.align		4
.L_23:
        /*004c*/ 	.word	index@(_ZN7cutlass13device_kernelIN5flash19enable_sm80_to_sm89INS1_16FlashAttnFwdSm80INS1_25CollectiveMainloopFwdSm80ILi8ELi1ELb1EN4cute5tupleIJNS5_1CILi128EEENS7_ILi96EEES8_EEELi128ENS_10bfloat16_tEfNS_4arch4Sm80ELb0ELb1ELb0ELb1ELb1ELb1ELb1ELb1EEENS1_21CollectiveEpilogueFwdINS6_IJS8_S8_S9_EEENS6_IJNS7_ILi1EEESH_SH_EEESB_SD_Li256ELb1ELb1ELb1ELb0EEENS1_36VarlenDynamicPersistentTileSchedulerILi128ELi96ELi256ELi256ELb1ELb1ELb0ELb1ELb0ELb1EEEEEEEEEvNT_6ParamsE)
        /*0050*/ 	.word	0x00000004


	//----- nvinfo : EIATTR_FRAME_SIZE
	.align		4
.L_24:
        /*0054*/ 	.byte	0x04, 0x11
        /*0056*/ 	.short	(.L_26 - .L_25)
	.align		4
.L_25:
        /*0058*/ 	.word	index@(_ZN7cutlass13device_kernelIN5flash19enable_sm80_to_sm89INS1_16FlashAttnFwdSm80INS1_25CollectiveMainloopFwdSm80ILi8ELi1ELb1EN4cute5tupleIJNS5_1CILi128EEENS7_ILi96EEES8_EEELi128ENS_10bfloat16_tEfNS_4arch4Sm80ELb0ELb1ELb0ELb1ELb1ELb1ELb1ELb1EEENS1_21CollectiveEpilogueFwdINS6_IJS8_S8_S9_EEENS6_IJNS7_ILi1EEESH_SH_EEESB_SD_Li256ELb1ELb1ELb1ELb0EEENS1_36VarlenDynamicPersistentTileSchedulerILi128ELi96ELi256ELi256ELb1ELb1ELb0ELb1ELb0ELb1EEEEEEEEEvNT_6ParamsE)
        /*005c*/ 	.word	0x00000000


	//----- nvinfo : EIATTR_REGCOUNT
	.align		4
.L_26:
        /*0060*/ 	.byte	0x04, 0x2f
        /*0062*/ 	.short	(.L_28 - .L_27)
	.align		4
.L_27:
        /*0064*/ 	.word	index@(_ZN7cutlass13device_kernelIN5flash19enable_sm80_to_sm89INS1_16FlashAttnFwdSm80INS1_25CollectiveMainloopFwdSm80ILi8ELi1ELb1EN4cute5tupleIJNS5_1CILi128EEENS7_ILi96EEES8_EEELi128ENS_10bfloat16_tEfNS_4arch4Sm80ELb0ELb1ELb0ELb1ELb1ELb0ELb1ELb1EEENS1_21CollectiveEpilogueFwdINS6_IJS8_S8_S9_EEENS6_IJNS7_ILi1EEESH_SH_EEESB_SD_Li256ELb1ELb1ELb1ELb0EEENS1_36VarlenDynamicPersistentTileSchedulerILi128ELi96ELi256ELi256ELb1ELb1ELb0ELb1ELb0ELb1EEEEEEEEEvNT_6ParamsE)
        /*0068*/ 	.word	0x00000004


	//----- nvinfo : EIATTR_FRAME_SIZE
	.align		4
.L_28:
        /*006c*/ 	.byte	0x04, 0x11
        /*006e*/ 	.short	(.L_30 - .L_29)
	.align		4
.L_29:
        /*0070*/ 	.word	index@(_ZN7cutlass13device_kernelIN5flash19enable_sm80_to_sm89INS1_16FlashAttnFwdSm80INS1_25CollectiveMainloopFwdSm80ILi8ELi1ELb1EN4cute5tupleIJNS5_1CILi128EEENS7_ILi96EEES8_EEELi128ENS_10bfloat16_tEfNS_4arch4Sm80ELb0ELb1ELb0ELb1ELb1ELb0ELb1ELb1EEENS1_21CollectiveEpilogueFwdINS6_IJS8_S8_S9_EEENS6_IJNS7_ILi1EEESH_SH_EEESB_SD_Li256ELb1ELb1ELb1ELb0EEENS1_36VarlenDynamicPersistentTileSchedulerILi128ELi96ELi256ELi256ELb1ELb1ELb0ELb1ELb0ELb1EEEEEEEEEvNT_6ParamsE)
        /*0074*/ 	.word	0x00000000


	//----- nvinfo : EIATTR_REGCOUNT
	.align		4
.L_30:
        /*0078*/ 	.byte	0x04, 0x2f
        /*007a*/ 	.short	(.L_32 - .L_31)
	.align		4
.L_31:
        /*007c*/ 	.word	index@(_ZN7cutlass13device_kernelIN5flash19enable_sm80_to_sm89INS1_16FlashAttnFwdSm80INS1_25CollectiveMainloopFwdSm80ILi4ELi1ELb0EN4cute5tupleIJNS5_1CILi128EEENS7_ILi48EEES8_EEELi128ENS_10bfloat16_tEfNS_4arch4Sm80ELb0ELb1ELb0ELb0ELb1ELb0ELb1ELb1EEENS1_21CollectiveEpilogueFwdINS6_IJS8_S8_S9_EEENS6_IJNS7_ILi1EEESH_SH_EEESB_SD_Li128ELb0ELb1ELb1ELb0EEENS1_19SingleTileSchedulerILb0ELb1ELb1ELi128EEEEEEEEEvNT_6ParamsE)
        /*0080*/ 	.word	0x00000004


	//----- nvinfo : EIATTR_FRAME_SIZE
	.align		4
.L_32:
        /*0084*/ 	.byte	0x04, 0x11
        /*0086*/ 	.short	(.L_34 - .L_33)
	.align		4
.L_33:
        /*0088*/ 	.word	index@(_ZN7cutlass13device_kernelIN5flash19enable_sm80_to_sm89INS1_16FlashAttnFwdSm80INS1_25CollectiveMainloopFwdSm80ILi4ELi1ELb0EN4cute5tupleIJNS5_1CILi128EEENS7_ILi48EEES8_EEELi128ENS_10bfloat16_tEfNS_4arch4Sm80ELb0ELb1ELb0ELb0ELb1ELb0ELb1ELb1EEENS1_21CollectiveEpilogueFwdINS6_IJS8_S8_S9_EEENS6_IJNS7_ILi1EEESH_SH_EEESB_SD_Li128ELb0ELb1ELb1ELb0EEENS1_19SingleTileSchedulerILb0ELb1ELb1ELi128EEEEEEEEEvNT_6ParamsE)
        /*008c*/ 	.word	0x00000000


	//----- nvinfo : EIATTR_REGCOUNT
	.align		4
.L_34:
        /*0090*/ 	.byte	0x04, 0x2f
        /*0092*/ 	.short	(.L_36 - .L_35)
	.align		4
.L_35:
        /*0094*/ 	.word	index@(_ZN7cutlass13device_kernelIN5flash19enable_sm80_to_sm89INS1_16FlashAttnFwdSm80INS1_25CollectiveMainloopFwdSm80ILi8ELi1ELb1EN4cute5tupleIJNS5_1CILi128EEENS7_ILi112EEES8_EEELi128ENS_10bfloat16_tEfNS_4arch4Sm80ELb0ELb0ELb0ELb1ELb1ELb1ELb1ELb1EEENS1_21CollectiveEpilogueFwdINS6_IJS8_S8_S9_EEENS6_IJNS7_ILi1EEESH_SH_EEESB_SD_Li256ELb1ELb1ELb1ELb0EEENS1_36VarlenDynamicPersistentTileSchedulerILi128ELi112ELi256ELi256ELb1ELb1ELb0ELb0ELb1ELb1EEEEEEEEEvNT_6ParamsE)
        /*0098*/ 	.word	0x00000004


	//----- nvinfo : EIATTR_FRAME_SIZE
	.align		4
.L_36:
        /*009c*/ 	.byte	0x04, 0x11
        /*009e*/ 	.short	(.L_38 - .L_37)
	.align		4
.L_37:
        /*00a0*/ 	.word	index@(_ZN7cutlass13device_kernelIN5flash19enable_sm80_to_sm89INS1_16FlashAttnFwdSm80INS1_25CollectiveMainloopFwdSm80ILi8ELi1ELb1EN4cute5tupleIJNS5_1CILi128EEENS7_ILi112EEES8_EEELi128ENS_10bfloat16_tEfNS_4arch4Sm80ELb0ELb0ELb0ELb1ELb1ELb1ELb1ELb1EEENS1_21CollectiveEpilogueFwdINS6_IJS8_S8_S9_EEENS6_IJNS7_ILi1EEESH_SH_EEESB_SD_Li256ELb1ELb1ELb1ELb0EEENS1_36VarlenDynamicPersistentTileSchedulerILi128ELi112ELi256ELi256ELb1ELb1ELb0ELb0ELb1ELb1EEEEEEEEEvNT_6ParamsE)
        /*00a4*/ 	.word	0x00000000


	//----- nvinfo : EIATTR_REGCOUNT
	.align		4
.L_38:
        /*00a8*/ 	.byte	0x04, 0x2f
        /*00aa*/ 	.short	(.L_40 - .L_39)
	.align		4
.L_39:
        /*00ac*/ 	.word	index@(_ZN7cutlass13device_kernelIN5flash19enable_sm80_to_sm89INS1_16FlashAttnFwdSm80INS1_25CollectiveMainloopFwdSm80ILi8ELi1ELb1EN4cute5tupleIJNS5_1CILi128EEENS7_ILi112EEES8_EEELi128ENS_10bfloat16_tEfNS_4arch4Sm80ELb0ELb0ELb0ELb1ELb1ELb0ELb1ELb1EEENS1_21CollectiveEpilogueFwdINS6_IJS8_S8_S9_EEENS6_IJNS7_ILi1EEESH_SH_EEESB_SD_Li256ELb1ELb1ELb1ELb0EEENS1_36VarlenDynamicPersistentTileSchedulerILi128ELi112ELi256ELi256ELb1ELb1ELb0ELb0ELb1ELb1EEEEEEEEEvNT_6ParamsE)
        /*00b0*/ 	.word	0x00000004


	//----- nvinfo : EIATTR_FRAME_SIZE
	.align		4
.L_40:
        /*00b4*/ 	.byte	0x04, 0x11
        /*00b6*/ 	.short	(.L_42 - .L_41)
	.align		4
.L_41:
        /*00b8*/ 	.word	index@(_ZN7cutlass13device_kernelIN5flash19enable_sm80_to_sm89INS1_16FlashAttnFwdSm80INS1_25CollectiveMainloopFwdSm80ILi8ELi1ELb1EN4cute5tupleIJNS5_1CILi128EEENS7_ILi112EEES8_EEELi128ENS_10bfloat16_tEfNS_4arch4Sm80ELb0ELb0ELb0ELb1ELb1ELb0ELb1ELb1EEENS1_21CollectiveEpilogueFwdINS6_IJS8_S8_S9_EEENS6_IJNS7_ILi1EEESH_SH_EEESB_SD_Li256ELb1ELb1ELb1ELb0EEENS1_36VarlenDynamicPersistentTileSchedulerILi128ELi112ELi256ELi256ELb1ELb1ELb0ELb0ELb1ELb1EEEEEEEEEvNT_6ParamsE)
        /*00bc*/ 	.word	0x00000000


	//----- nvinfo : EIATTR_REGCOUNT
	.align		4
.L_42:
        /*00c0*/ 	.byte	0x04, 0x2f
        /*00c2*/ 	.short	(.L_44 - .L_43)
	.align		4
.L_43:
        /*00c4*/ 	.word	index@(_ZN7cutlass13device_kernelIN5flash19enable_sm80_to_sm89INS1_16FlashAttnFwdSm80INS1_25CollectiveMainloopFwdSm80ILi4ELi1ELb0EN4cute5tupleIJNS5_1CILi128EEENS7_ILi64EEES8_EEELi128ENS_10bfloat16_tEfNS_4arch4Sm80ELb0ELb0ELb0ELb0ELb1ELb0ELb1ELb1EEENS1_21CollectiveEpilogueFwdINS6_IJS8_S8_S9_EEENS6_IJNS7_ILi1EEESH_SH_EEESB_SD_Li128ELb0ELb1ELb1ELb0EEENS1_19SingleTileSchedulerILb0ELb1ELb1ELi128EEEEEEEEEvNT_6ParamsE)
        /*00c8*/ 	.word	0x00000004


	//----- nvinfo : EIATTR_FRAME_SIZE
	.align		4
.L_44:
        /*00cc*/ 	.byte	0x04, 0x11
        /*00ce*/ 	.short	(.L_46 - .L_45)
	.align		4
.L_45:
        /*00d0*/ 	.word	index@(_ZN7cutlass13device_kernelIN5flash19enable_sm80_to_sm89INS1_16FlashAttnFwdSm80INS1_25CollectiveMainloopFwdSm80ILi4ELi1ELb0EN4cute5tupleIJNS5_1CILi128EEENS7_ILi64EEES8_EEELi128ENS_10bfloat16_tEfNS_4arch4Sm80ELb0ELb0ELb0ELb0ELb1ELb0ELb1ELb1EEENS1_21CollectiveEpilogueFwdINS6_IJS8_S8_S9_EEENS6_IJNS7_ILi1EEESH_SH_EEESB_SD_Li128ELb0ELb1ELb1ELb0EEENS1_19SingleTileSchedulerILb0ELb1ELb1ELi128EEEEEEEEEvNT_6ParamsE)
        /*00d4*/ 	.word	0x00000000


	//----- nvinfo : EIATTR_REGCOUNT
	.align		4
.L_46:
        /*00d8*/ 	.byte	0x04, 0x2f
        /*00da*/ 	.short	(.L_48 - .L_47)
	.align		4
.L_47:
        /*00dc*/ 	.word	index@(_ZN7cutlass13device_kernelIN5flash19enable_sm80_to_sm89INS1_16FlashAttnFwdSm80INS1_25CollectiveMainloopFwdSm80ILi8ELi1ELb1EN4cute5tupleIJNS5_1CILi128EEES8_S8_EEELi128ENS_10bfloat16_tEfNS_4arch4Sm80ELb1ELb0ELb0ELb0ELb1ELb0ELb1ELb1EEENS1_21CollectiveEpilogueFwdIS9_NS6_IJNS7_ILi1EEESF_SF_EEESA_SC_Li256ELb0ELb1ELb1ELb0EEENS1_30DynamicPersistentTileSchedulerILi256ELi256ELb1ELb1ELb0EEEEEEEEEvNT_6ParamsE)
        /*00e0*/ 	.word	0x00000004


	//----- nvinfo : EIATTR_FRAME_SIZE
	.align		4
.L_48:
        /*00e4*/ 	.byte	0x04, 0x11
        /*00e6*/ 	.short	(.L_50 - .L_49)
	.align		4
.L_49:
        /*00e8*/ 	.word	index@(_ZN7cutlass13device_kernelIN5flash19enable_sm80_to_sm89INS1_16FlashAttnFwdSm80INS1_25CollectiveMainloopFwdSm80ILi8ELi1ELb1EN4cute5tupleIJNS5_1CILi128EEES8_S8_EEELi128ENS_10bfloat16_tEfNS_4arch4Sm80ELb1ELb0ELb0ELb0ELb1ELb0ELb1ELb1EEENS1_21CollectiveEpilogueFwdIS9_NS6_IJNS7_ILi1EEESF_SF_EEESA_SC_Li256ELb0ELb1ELb1ELb0EEENS1_30DynamicPersistentTileSchedulerILi256ELi256ELb1ELb1ELb0EEEEEEEEEvNT_6ParamsE)
        /*00ec*/ 	.word	0x00000000


	//----- nvinfo : EIATTR_REGCOUNT
	.align		4
.L_50:
        /*00f0*/ 	.byte	0x04, 0x2f
        /*00f2*/ 	.short	(.L_52 - .L_51)
	.align		4
.L_51:
        /*00f4*/ 	.word	index@(_ZN7cutlass13device_kernelIN5flash19enable_sm80_to_sm89INS1_16FlashAttnFwdSm80INS1_25CollectiveMainloopFwdSm80ILi8ELi1ELb1EN4cute5tupleIJNS5_1CILi128EEENS7_ILi96EEES8_EEELi128ENS_10bfloat16_tEfNS_4arch4Sm80ELb0ELb1ELb0ELb0ELb1ELb0ELb1ELb1EEENS1_21CollectiveEpilogueFwdINS6_IJS8_S8_S9_EEENS6_IJNS7_ILi1EEESH_SH_EEESB_SD_Li256ELb0ELb1ELb1ELb0EEENS1_19SingleTileSchedulerILb0ELb1ELb1ELi128EEEEEEEEEvNT_6ParamsE)
        /*00f8*/ 	.word	0x00000004


	//----- nvinfo : EIATTR_FRAME_SIZE
	.align		4
.L_52:
        /*00fc*/ 	.byte	0x04, 0x11
        /*00fe*/ 	.short	(.L_54 - .L_53)
	.align		4
.L_53:
        /*0100*/ 	.word	index@(_ZN7cutlass13device_kernelIN5flash19enable_sm80_to_sm89INS1_16FlashAttnFwdSm80INS1_25CollectiveMainloopFwdSm80ILi8ELi1ELb1EN4cute5tupleIJNS5_1CILi128EEENS7_ILi96EEES8_EEELi128ENS_10bfloat16_tEfNS_4arch4Sm80ELb0ELb1ELb0ELb0ELb1ELb0ELb1ELb1EEENS1_21CollectiveEpilogueFwdINS6_IJS8_S8_S9_EEENS6_IJNS7_ILi1EEESH_SH_EEESB_SD_Li256ELb0ELb1ELb1ELb0EEENS1_19SingleTileSchedulerILb0ELb1ELb1ELi128EEEEEEEEEvNT_6ParamsE)
        /*0104*/ 	.word	0x00000000


	//----- nvinfo : EIATTR_REGCOUNT
	.align		4
.L_54:
        /*0108*/ 	.byte	0x04, 0x2f
        /*010a*/ 	.short	(.L_56 - .L_55)
	.align		4
.L_55:
        /*010c*/ 	.word	index@(_ZN7cutlass13device_kernelIN5flash19enable_sm80_to_sm89INS1_16FlashAttnFwdSm80INS1_25CollectiveMainloopFwdSm80ILi8ELi1ELb1EN4cute5tupleIJNS5_1CILi128EEES8_S8_EEELi128ENS_10bfloat16_tEfNS_4arch4Sm80ELb0ELb0ELb0ELb0ELb1ELb0ELb1ELb1EEENS1_21CollectiveEpilogueFwdIS9_NS6_IJNS7_ILi1EEESF_SF_EEESA_SC_Li256ELb0ELb1ELb1ELb0EEENS1_19SingleTileSchedulerILb0ELb1ELb1ELi128EEEEEEEEEvNT_6ParamsE)
        /*0110*/ 	.word	0x00000004


	//----- nvinfo : EIATTR_FRAME_SIZE
	.align		4
.L_56:
        /*0114*/ 	.byte	0x04, 0x11
        /*0116*/ 	.short	(.L_58 - .L_57)
	.align		4
.L_57:
        /*0118*/ 	.word	index@(_ZN7cutlass13device_kernelIN5flash19enable_sm80_to_sm89INS1_16FlashAttnFwdSm80INS1_25CollectiveMainloopFwdSm80ILi8ELi1ELb1EN4cute5tupleIJNS5_1CILi128EEES8_S8_EEELi128ENS_10bfloat16_tEfNS_4arch4Sm80ELb0ELb0ELb0ELb0ELb1ELb0ELb1ELb1EEENS1_21CollectiveEpilogueFwdIS9_NS6_IJNS7_ILi1EEESF_SF_EEESA_SC_Li256ELb0ELb1ELb1ELb0EEENS1_19SingleTileSchedulerILb0ELb1ELb1ELi128EEEEEEEEEvNT_6ParamsE)
        /*011c*/ 	.word	0x00000000


	//----- nvinfo : EIATTR_MIN_STACK_SIZE
	.align		4
.L_58:
        /*0120*/ 	.byte	0x04, 0x12
        /*0122*/ 	.short	(.L_60 - .L_59)
	.align		4
.L_59:
        /*0124*/ 	.word	index@(_ZN7cutlass13device_kernelIN5flash19enable_sm80_to_sm89INS1_16FlashAttnFwdSm80INS1_25CollectiveMainloopFwdSm80ILi8ELi1ELb1EN4cute5tupleIJNS5_1CILi128EEES8_S8_EEELi128ENS_10bfloat16_tEfNS_4arch4Sm80ELb0ELb0ELb0ELb0ELb1ELb0ELb1ELb1EEENS1_21CollectiveEpilogueFwdIS9_NS6_IJNS7_ILi1EEESF_SF_EEESA_SC_Li256ELb0ELb1ELb1ELb0EEENS1_19SingleTileSchedulerILb0ELb1ELb1ELi128EEEEEEEEEvNT_6ParamsE)
        /*0128*/ 	.word	0x00000000


	//----- nvinfo : EIATTR_MIN_STACK_SIZE
	.align		4
.L_60:
        /*012c*/ 	.byte	0x04, 0x12
        /*012e*/ 	.short	(.L_62 - .L_61)
	.align		4
.L_61:
        /*0130*/ 	.word	index@(_ZN7cutlass13device_kernelIN5flash19enable_sm80_to_sm89INS1_16FlashAttnFwdSm80INS1_25CollectiveMainloopFwdSm80ILi8ELi1ELb1EN4cute5tupleIJNS5_1CILi128EEENS7_ILi96EEES8_EEELi128ENS_10bfloat16_tEfNS_4arch4Sm80ELb0ELb1ELb0ELb0ELb1ELb0ELb1ELb1EEENS1_21CollectiveEpilogueFwdINS6_IJS8_S8_S9_EEENS6_IJNS7_ILi1EEESH_SH_EEESB_SD_Li256ELb0ELb1ELb1ELb0EEENS1_19SingleTileSchedulerILb0ELb1ELb1ELi128EEEEEEEEEvNT_6ParamsE)
        /*0134*/ 	.word	0x00000000


	//----- nvinfo : EIATTR_MIN_STACK_SIZE
	.align		4
.L_62:
        /*0138*/ 	.byte	0x04, 0x12
        /*013a*/ 	.short	(.L_64 - .L_63)
	.align		4
.L_63:
        /*013c*/ 	.word	index@(_ZN7cutlass13device_kernelIN5flash19enable_sm80_to_sm89INS1_16FlashAttnFwdSm80INS1_25CollectiveMainloopFwdSm80ILi8ELi1ELb1EN4cute5tupleIJNS5_1CILi128EEES8_S8_EEELi128ENS_10bfloat16_tEfNS_4arch4Sm80ELb1ELb0ELb0ELb0ELb1ELb0ELb1ELb1EEENS1_21CollectiveEpilogueFwdIS9_NS6_IJNS7_ILi1EEESF_SF_EEESA_SC_Li256ELb0ELb1ELb1ELb0EEENS1_30DynamicPersistentTileSchedulerILi256ELi256ELb1ELb1ELb0EEEEEEEEEvNT_6ParamsE)
        /*0140*/ 	.word	0x00000000


	//----- nvinfo : EIATTR_MIN_STACK_SIZE
	.align		4
.L_64:
        /*0144*/ 	.byte	0x04, 0x12
        /*0146*/ 	.short	(.L_66 - .L_65)
	.align		4
.L_65:
        /*0148*/ 	.word	index@(_ZN7cutlass13device_kernelIN5flash19enable_sm80_to_sm89INS1_16FlashAttnFwdSm80INS1_25CollectiveMainloopFwdSm80ILi4ELi1ELb0EN4cute5tupleIJNS5_1CILi128EEENS7_ILi64EEES8_EEELi128ENS_10bfloat16_tEfNS_4arch4Sm80ELb0ELb0ELb0ELb0ELb1ELb0ELb1ELb1EEENS1_21CollectiveEpilogueFwdINS6_IJS8_S8_S9_EEENS6_IJNS7_ILi1EEESH_SH_EEESB_SD_Li128ELb0ELb1ELb1ELb0EEENS1_19SingleTileSchedulerILb0ELb1ELb1ELi128EEEEEEEEEvNT_6ParamsE)
        /*014c*/ 	.word	0x00000000


	//----- nvinfo : EIATTR_MIN_STACK_SIZE
	.align		4
.L_66:
        /*0150*/ 	.byte	0x04, 0x12
        /*0152*/ 	.short	(.L_68 - .L_67)
	.align		4
.L_67:
        /*0154*/ 	.word	index@(_ZN7cutlass13device_kernelIN5flash19enable_sm80_to_sm89INS1_16FlashAttnFwdSm80INS1_25CollectiveMainloopFwdSm80ILi8ELi1ELb1EN4cute5tupleIJNS5_1CILi128EEENS7_ILi112EEES8_EEELi128ENS_10bfloat16_tEfNS_4arch4Sm80ELb0ELb0ELb0ELb1ELb1ELb0ELb1ELb1EEENS1_21CollectiveEpilogueFwdINS6_IJS8_S8_S9_EEENS6_IJNS7_ILi1EEESH_SH_EEESB_SD_Li256ELb1ELb1ELb1ELb0EEENS1_36VarlenDynamicPersistentTileSchedulerILi128ELi112ELi256ELi256ELb1ELb1ELb0ELb0ELb1ELb1EEEEEEEEEvNT_6ParamsE)
        /*0158*/ 	.word	0x00000000


	//----- nvinfo : EIATTR_MIN_STACK_SIZE
	.align		4
.L_68:
        /*015c*/ 	.byte	0x04, 0x12
        /*015e*/ 	.short	(.L_70 - .L_69)
	.align		4
.L_69:
        /*0160*/ 	.word	index@(_ZN7cutlass13device_kernelIN5flash19enable_sm80_to_sm89INS1_16FlashAttnFwdSm80INS1_25CollectiveMainloopFwdSm80ILi8ELi1ELb1EN4cute5tupleIJNS5_1CILi128EEENS7_ILi112EEES8_EEELi128ENS_10bfloat16_tEfNS_4arch4Sm80ELb0ELb0ELb0ELb1ELb1ELb1ELb1ELb1EEENS1_21CollectiveEpilogueFwdINS6_IJS8_S8_S9_EEENS6_IJNS7_ILi1EEESH_SH_EEESB_SD_Li256ELb1ELb1ELb1ELb0EEENS1_36VarlenDynamicPersistentTileSchedulerILi128ELi112ELi256ELi256ELb1ELb1ELb0ELb0ELb1ELb1EEEEEEEEEvNT_6ParamsE)
        /*0164*/ 	.word	0x00000000


	//----- nvinfo : EIATTR_MIN_STACK_SIZE
	.align		4
.L_70:
        /*0168*/ 	.byte	0x04, 0x12
        /*016a*/ 	.short	(.L_72 - .L_71)
	.align		4
.L_71:
        /*016c*/ 	.word	index@(_ZN7cutlass13device_kernelIN5flash19enable_sm80_to_sm89INS1_16FlashAttnFwdSm80INS1_25CollectiveMainloopFwdSm80ILi4ELi1ELb0EN4cute5tupleIJNS5_1CILi128EEENS7_ILi48EEES8_EEELi128ENS_10bfloat16_tEfNS_4arch4Sm80ELb0ELb1ELb0ELb0ELb1ELb0ELb1ELb1EEENS1_21CollectiveEpilogueFwdINS6_IJS8_S8_S9_EEENS6_IJNS7_ILi1EEESH_SH_EEESB_SD_Li128ELb0ELb1ELb1ELb0EEENS1_19SingleTileSchedulerILb0ELb1ELb1ELi128EEEEEEEEEvNT_6ParamsE)
        /*0170*/ 	.word	0x00000000


	//----- nvinfo : EIATTR_MIN_STACK_SIZE
	.align		4
.L_72:
        /*0174*/ 	.byte	0x04, 0x12
        /*0176*/ 	.short	(.L_74 - .L_73)
	.align		4
.L_73:
        /*0178*/ 	.word	index@(_ZN7cutlass13device_kernelIN5flash19enable_sm80_to_sm89INS1_16FlashAttnFwdSm80INS1_25CollectiveMainloopFwdSm80ILi8ELi1ELb1EN4cute5tupleIJNS5_1CILi128EEENS7_ILi96EEES8_EEELi128ENS_10bfloat16_tEfNS_4arch4Sm80ELb0ELb1ELb0ELb1ELb1ELb0ELb1ELb1EEENS1_21CollectiveEpilogueFwdINS6_IJS8_S8_S9_EEENS6_IJNS7_ILi1EEESH_SH_EEESB_SD_Li256ELb1ELb1ELb1ELb0EEENS1_36VarlenDynamicPersistentTileSchedulerILi128ELi96ELi256ELi256ELb1ELb1ELb0ELb1ELb0ELb1EEEEEEEEEvNT_6ParamsE)
        /*017c*/ 	.word	0x00000000


	//----- nvinfo : EIATTR_MIN_STACK_SIZE
	.align		4
.L_74:
        /*0180*/ 	.byte	0x04, 0x12
        /*0182*/ 	.short	(.L_76 - .L_75)
	.align		4
.L_75:
        /*0184*/ 	.word	index@(_ZN7cutlass13device_kernelIN5flash19enable_sm80_to_sm89INS1_16FlashAttnFwdSm80INS1_25CollectiveMainloopFwdSm80ILi8ELi1ELb1EN4cute5tupleIJNS5_1CILi128EEENS7_ILi96EEES8_EEELi128ENS_10bfloat16_tEfNS_4arch4Sm80ELb0ELb1ELb0ELb1ELb1ELb1ELb1ELb1EEENS1_21CollectiveEpilogueFwdINS6_IJS8_S8_S9_EEENS6_IJNS7_ILi1EEESH_SH_EEESB_SD_Li256ELb1ELb1ELb1ELb0EEENS1_36VarlenDynamicPersistentTileSchedulerILi128ELi96ELi256ELi256ELb1ELb1ELb0ELb1ELb0ELb1EEEEEEEEEvNT_6ParamsE)
        /*0188*/ 	.word	0x00000000


	//----- nvinfo : EIATTR_MIN_STACK_SIZE
	.align		4
.L_76:
        /*018c*/ 	.byte	0x04, 0x12
        /*018e*/ 	.short	(.L_78 - .L_77)
	.align		4
.L_77:
        /*0190*/ 	.word	index@(_ZN7cutlass13device_kernelIN5flash19enable_sm80_to_sm89INS1_16FlashAttnFwdSm80INS1_25CollectiveMainloopFwdSm80ILi4ELi1ELb0EN4cute5tupleIJNS5_1CILi128EEENS7_ILi64EEES8_EEELi128ENS_10bfloat16_tEfNS_4arch4Sm80ELb1ELb0ELb0ELb0ELb1ELb0ELb1ELb1EEENS1_21CollectiveEpilogueFwdINS6_IJS8_S8_S9_EEENS6_IJNS7_ILi1EEESH_SH_EEESB_SD_Li128ELb0ELb1ELb1ELb0EEENS1_30DynamicPersistentTileSchedulerILi128ELi128ELb1ELb1ELb0EEEEEEEEEvNT_6ParamsE)
        /*0194*/ 	.word	0x00000000


	//----- nvinfo : EIATTR_MIN_STACK_SIZE
	.align		4
.L_78:
        /*0198*/ 	.byte	0x04, 0x12
        /*019a*/ 	.short	(.L_80 - .L_79)
	.align		4
.L_79:
        /*019c*/ 	.word	index@(_ZN7cutlass13device_kernelIN5flash19enable_sm80_to_sm89INS1_16FlashAttnFwdSm80INS1_25CollectiveMainloopFwdSm80ILi8ELi1ELb1EN4cute5tupleIJNS5_1CILi128EEENS7_ILi112EEES8_EEELi128ENS_10bfloat16_tEfNS_4arch4Sm80ELb1ELb0ELb0ELb1ELb1ELb0ELb1ELb1EEENS1_21CollectiveEpilogueFwdINS6_IJS8_S8_S9_EEENS6_IJNS7_ILi1EEESH_SH_EEESB_SD_Li256ELb1ELb1ELb1ELb0EEENS1_36VarlenDynamicPersistentTileSchedulerILi128ELi112ELi256ELi256ELb1ELb1ELb0ELb1ELb1ELb1EEEEEEEEEvNT_6ParamsE)
        /*01a0*/ 	.word	0x00000000


	//----- nvinfo : EIATTR_MIN_STACK_SIZE
	.align		4
.L_80:
        /*01a4*/ 	.byte	0x04, 0x12
        /*01a6*/ 	.short	(.L_82 - .L_81)
	.align		4
.L_81:
        /*01a8*/ 	.word	index@(_ZN7cutlass13device_kernelIN5flash19enable_sm80_to_sm89INS1_16FlashAttnFwdSm80INS1_25CollectiveMainloopFwdSm80ILi8ELi1ELb1EN4cute5tupleIJNS5_1CILi128EEENS7_ILi112EEES8_EEELi128ENS_10bfloat16_tEfNS_4arch4Sm80ELb1ELb0ELb0ELb1ELb1ELb1ELb1ELb1EEENS1_21CollectiveEpilogueFwdINS6_IJS8_S8_S9_EEENS6_IJNS7_ILi1EEESH_SH_EEESB_SD_Li256ELb1ELb1ELb1ELb0EEENS1_36VarlenDynamicPersistentTileSchedulerILi128ELi112ELi256ELi256ELb1ELb1ELb0ELb1ELb1ELb1EEEEEEEEEvNT_6ParamsE)
        /*01ac*/ 	.word	0x00000000
.L_82:


//--------------------- .nv.compat                --------------------------
	.section	.nv.compat,"",@"SHT_CUDA_COMPAT_INFO"
	.align	4
        /*0000*/ 	.byte	0x02, 0x09, 0x01, 0x00, 0x02, 0x02, 0x01, 0x00, 0x02, 0x05, 0x05, 0x00, 0x03, 0x07, 0x01, 0x01
        /*0010*/ 	.byte	0x02, 0x03, 0x00, 0x00, 0x02, 0x06, 0x01, 0x00, 0x04, 0x0b, 0x08, 0x00, 0x00, 0x00, 0x00, 0x00
        /*0020*/ 	.byte	0x00, 0x00, 0x00, 0x00


//--------------------- .nv.info._ZN7cutlass13device_kernelIN5flash19enable_sm80_to_sm89INS1_16FlashAttnFwdSm80INS1_25CollectiveMainloopFwdSm80ILi8ELi1ELb1EN4cute5tupleIJNS5_1CILi128EEES8_S8_EEELi128ENS_10bfloat16_tEfNS_4arch4Sm80ELb0ELb0ELb0ELb0ELb1ELb0ELb1ELb1EEENS1_21CollectiveEpilogueFwdIS9_NS6_IJNS7_ILi1EEESF_SF_EEESA_SC_Li256ELb0ELb1ELb1ELb0EEENS1_19SingleTileSchedulerILb0ELb1ELb1ELi128EEEEEEEEEvNT_6ParamsE --------------------------
	.section	.nv.info._ZN7cutlass13device_kernelIN5flash19enable_sm80_to_sm89INS1_16FlashAttnFwdSm80INS1_25CollectiveMainloopFwdSm80ILi8ELi1ELb1EN4cute5tupleIJNS5_1CILi128EEES8_S8_EEELi128ENS_10bfloat16_tEfNS_4arch4Sm80ELb0ELb0ELb0ELb0ELb1ELb0ELb1ELb1EEENS1_21CollectiveEpilogueFwdIS9_NS6_IJNS7_ILi1EEESF_SF_EEESA_SC_Li256ELb0ELb1ELb1ELb0EEENS1_19SingleTileSchedulerILb0ELb1ELb1ELi128EEEEEEEEEvNT_6ParamsE,"",@"SHT_CUDA_INFO"
	.sectionflags	@""
	.align	4


	//----- nvinfo : EIATTR_CUDA_API_VERSION
	.align		4
        /*0000*/ 	.byte	0x04, 0x37
        /*0002*/ 	.short	(.L_84 - .L_83)
.L_83:
        /*0004*/ 	.word	0x00000082


	//----- nvinfo : EIATTR_KPARAM_INFO
	.align		4
.L_84:
        /*0008*/ 	.byte	0x04, 0x17
        /*000a*/ 	.short	(.L_86 - .L_85)
.L_85:
        /*000c*/ 	.word	0x00000000
        /*0010*/ 	.short	0x0000
        /*0012*/ 	.short	0x0000
        /*0014*/ 	.byte	0x00, 0xf0, 0x61, 0x10


	//----- nvinfo : EIATTR_SPARSE_MMA_MASK
	.align		4
.L_86:
        /*0018*/ 	.byte	0x03, 0x50
        /*001a*/ 	.short	0x0000


	//----- nvinfo : EIATTR_MAXREG_COUNT
	.align		4
        /*001c*/ 	.byte	0x03, 0x1b
        /*001e*/ 	.short	0x00ff


	//----- nvinfo : EIATTR_MERCURY_ISA_VERSION
	.align		4
        /*0020*/ 	.byte	0x03, 0x5f
        /*0022*/ 	.short	0x0101


	//----- nvinfo : EIATTR_EXIT_INSTR_OFFSETS
	.align		4
        /*0024*/ 	.byte	0x04, 0x1c
        /*0026*/ 	.short	(.L_88 - .L_87)


	//   ....[0]....
.L_87:
        /*0028*/ 	.word	0x00000010


	//----- nvinfo : EIATTR_MAX_THREADS
	.align		4
.L_88:
        /*002c*/ 	.byte	0x04, 0x05
        /*002e*/ 	.short	(.L_90 - .L_89)
.L_89:
        /*0030*/ 	.word	0x00000100
        /*0034*/ 	.word	0x00000001
        /*0038*/ 	.word	0x00000001


	//----- nvinfo : EIATTR_CBANK_PARAM_SIZE
	.align		4
.L_90:
        /*003c*/ 	.byte	0x03, 0x19
        /*003e*/ 	.short	0x0418


	//----- nvinfo : EIATTR_PARAM_CBANK
	.align		4
        /*0040*/ 	.byte	0x04, 0x0a
        /*0042*/ 	.short	(.L_92 - .L_91)
	.align		4
.L_91:
        /*0044*/ 	.word	index@(.nv.constant0._ZN7cutlass13device_kernelIN5flash19enable_sm80_to_sm89INS1_16FlashAttnFwdSm80INS1_25CollectiveMainloopFwdSm80ILi8ELi1ELb1EN4cute5tupleIJNS5_1CILi128EEES8_S8_EEELi128ENS_10bfloat16_tEfNS_4arch4Sm80ELb0ELb0ELb0ELb0ELb1ELb0ELb1ELb1EEENS1_21CollectiveEpilogueFwdIS9_NS6_IJNS7_ILi1EEESF_SF_EEESA_SC_Li256ELb0ELb1ELb1ELb0EEENS1_19SingleTileSchedulerILb0ELb1ELb1ELi128EEEEEEEEEvNT_6ParamsE)
        /*0048*/ 	.short	0x0210
        /*004a*/ 	.short	0x0418


	//----- nvinfo : EIATTR_SW_WAR
	.align		4
.L_92:
        /*004c*/ 	.byte	0x04, 0x36
        /*004e*/ 	.short	(.L_94 - .L_93)
.L_93:
        /*0050*/ 	.word	0x00000008
.L_94:


//--------------------- .nv.info._ZN7cutlass13device_kernelIN5flash19enable_sm80_to_sm89INS1_16FlashAttnFwdSm80INS1_25CollectiveMainloopFwdSm80ILi8ELi1ELb1EN4cute5tupleIJNS5_1CILi128EEENS7_ILi96EEES8_EEELi128ENS_10bfloat16_tEfNS_4arch4Sm80ELb0ELb1ELb0ELb0ELb1ELb0ELb1ELb1EEENS1_21CollectiveEpilogueFwdINS6_IJS8_S8_S9_EEENS6_IJNS7_ILi1EEESH_SH_EEESB_SD_Li256ELb0ELb1ELb1ELb0EEENS1_19SingleTileSchedulerILb0ELb1ELb1ELi128EEEEEEEEEvNT_6ParamsE --------------------------
	.section	.nv.info._ZN7cutlass13device_kernelIN5flash19enable_sm80_to_sm89INS1_16FlashAttnFwdSm80INS1_25CollectiveMainloopFwdSm80ILi8ELi1ELb1EN4cute5tupleIJNS5_1CILi128EEENS7_ILi96EEES8_EEELi128ENS_10bfloat16_tEfNS_4arch4Sm80ELb0ELb1ELb0ELb0ELb1ELb0ELb1ELb1EEENS1_21CollectiveEpilogueFwdINS6_IJS8_S8_S9_EEENS6_IJNS7_ILi1EEESH_SH_EEESB_SD_Li256ELb0ELb1ELb1ELb0EEENS1_19SingleTileSchedulerILb0ELb1ELb1ELi128EEEEEEEEEvNT_6ParamsE,"",@"SHT_CUDA_INFO"
	.sectionflags	@""
	.align	4


	//----- nvinfo : EIATTR_CUDA_API_VERSION
	.align		4
        /*0000*/ 	.byte	0x04, 0x37
        /*0002*/ 	.short	(.L_96 - .L_95)
.L_95:
        /*0004*/ 	.word	0x00000082


	//----- nvinfo : EIATTR_KPARAM_INFO
	.align		4
.L_96:
        /*0008*/ 	.byte	0x04, 0x17
        /*000a*/ 	.short	(.L_98 - .L_97)
.L_97:
        /*000c*/ 	.word	0x00000000
        /*0010*/ 	.short	0x0000
        /*0012*/ 	.short	0x0000
        /*0014*/ 	.byte	0x00, 0xf0, 0x61, 0x10


	//----- nvinfo : EIATTR_SPARSE_MMA_MASK
	.align		4
.L_98:
        /*0018*/ 	.byte	0x03, 0x50
        /*001a*/ 	.short	0x0000


	//----- nvinfo : EIATTR_MAXREG_COUNT
	.align		4
        /*001c*/ 	.byte	0x03, 0x1b
        /*001e*/ 	.short	0x00ff


	//----- nvinfo : EIATTR_MERCURY_ISA_VERSION
	.align		4
        /*0020*/ 	.byte	0x03, 0x5f
        /*0022*/ 	.short	0x0101


	//----- nvinfo : EIATTR_EXIT_INSTR_OFFSETS
	.align		4
        /*0024*/ 	.byte	0x04, 0x1c
        /*0026*/ 	.short	(.L_100 - .L_99)


	//   ....[0]....
.L_99:
        /*0028*/ 	.word	0x00000010


	//----- nvinfo : EIATTR_MAX_THREADS
	.align		4
.L_100:
        /*002c*/ 	.byte	0x04, 0x05
        /*002e*/ 	.short	(.L_102 - .L_101)
.L_101:
        /*0030*/ 	.word	0x00000100
        /*0034*/ 	.word	0x00000001
        /*0038*/ 	.word	0x00000001


	//----- nvinfo : EIATTR_CBANK_PARAM_SIZE
	.align		4
.L_102:
        /*003c*/ 	.byte	0x03, 0x19
        /*003e*/ 	.short	0x0418


	//----- nvinfo : EIATTR_PARAM_CBANK
	.align		4
        /*0040*/ 	.byte	0x04, 0x0a
        /*0042*/ 	.short	(.L_104 - .L_103)
	.align		4
.L_103:
        /*0044*/ 	.word	index@(.nv.constant0._ZN7cutlass13device_kernelIN5flash19enable_sm80_to_sm89INS1_16FlashAttnFwdSm80INS1_25CollectiveMainloopFwdSm80ILi8ELi1ELb1EN4cute5tupleIJNS5_1CILi128EEENS7_ILi96EEES8_EEELi128ENS_10bfloat16_tEfNS_4arch4Sm80ELb0ELb1ELb0ELb0ELb1ELb0ELb1ELb1EEENS1_21CollectiveEpilogueFwdINS6_IJS8_S8_S9_EEENS6_IJNS7_ILi1EEESH_SH_EEESB_SD_Li256ELb0ELb1ELb1ELb0EEENS1_19SingleTileSchedulerILb0ELb1ELb1ELi128EEEEEEEEEvNT_6ParamsE)
        /*0048*/ 	.short	0x0210
        /*004a*/ 	.short	0x0418


	//----- nvinfo : EIATTR_SW_WAR
	.align		4
.L_104:
        /*004c*/ 	.byte	0x04, 0x36
        /*004e*/ 	.short	(.L_106 - .L_105)
.L_105:
        /*0050*/ 	.word	0x00000008
.L_106:


//--------------------- .nv.info._ZN7cutlass13device_kernelIN5flash19enable_sm80_to_sm89INS1_16FlashAttnFwdSm80INS1_25CollectiveMainloopFwdSm80ILi8ELi1ELb1EN4cute5tupleIJNS5_1CILi128EEES8_S8_EEELi128ENS_10bfloat16_tEfNS_4arch4Sm80ELb1ELb0ELb0ELb0ELb1ELb0ELb1ELb1EEENS1_21CollectiveEpilogueFwdIS9_NS6_IJNS7_ILi1EEESF_SF_EEESA_SC_Li256ELb0ELb1ELb1ELb0EEENS1_30DynamicPersistentTileSchedulerILi256ELi256ELb1ELb1ELb0EEEEEEEEEvNT_6ParamsE --------------------------
	.section	.nv.info._ZN7cutlass13device_kernelIN5flash19enable_sm80_to_sm89INS1_16FlashAttnFwdSm80INS1_25CollectiveMainloopFwdSm80ILi8ELi1ELb1EN4cute5tupleIJNS5_1CILi128EEES8_S8_EEELi128ENS_10bfloat16_tEfNS_4arch4Sm80ELb1ELb0ELb0ELb0ELb1ELb0ELb1ELb1EEENS1_21CollectiveEpilogueFwdIS9_NS6_IJNS7_ILi1EEESF_SF_EEESA_SC_Li256ELb0ELb1ELb1ELb0EEENS1_30DynamicPersistentTileSchedulerILi256ELi256ELb1ELb1ELb0EEEEEEEEEvNT_6ParamsE,"",@"SHT_CUDA_INFO"
	.sectionflags	@""
	.align	4


	//----- nvinfo : EIATTR_CUDA_API_VERSION
	.align		4
        /*0000*/ 	.byte	0x04, 0x37
        /*0002*/ 	.short	(.L_108 - .L_107)
.L_107:
        /*0004*/ 	.word	0x00000082


	//----- nvinfo : EIATTR_KPARAM_INFO
	.align		4
.L_108:
        /*0008*/ 	.byte	0x04, 0x17
        /*000a*/ 	.short	(.L_110 - .L_109)
.L_109:
        /*000c*/ 	.word	0x00000000
        /*0010*/ 	.short	0x0000
        /*0012*/ 	.short	0x0000
        /*0014*/ 	.byte	0x00, 0xf0, 0xa1, 0x10


	//----- nvinfo : EIATTR_SPARSE_MMA_MASK
	.align		4
.L_110:
        /*0018*/ 	.byte	0x03, 0x50
        /*001a*/ 	.short	0x0000


	//----- nvinfo : EIATTR_MAXREG_COUNT
	.align		4
        /*001c*/ 	.byte	0x03, 0x1b
        /*001e*/ 	.short	0x00ff


	//----- nvinfo : EIATTR_MERCURY_ISA_VERSION
	.align		4
        /*0020*/ 	.byte	0x03, 0x5f
        /*0022*/ 	.short	0x0101


	//----- nvinfo : EIATTR_EXIT_INSTR_OFFSETS
	.align		4
        /*0024*/ 	.byte	0x04, 0x1c
        /*0026*/ 	.short	(.L_112 - .L_111)


	//   ....[0]....
.L_111:
        /*0028*/ 	.word	0x00000010


	//----- nvinfo : EIATTR_MAX_THREADS
	.align		4
.L_112:
        /*002c*/ 	.byte	0x04, 0x05
        /*002e*/ 	.short	(.L_114 - .L_113)
.L_113:
        /*0030*/ 	.word	0x00000100
        /*0034*/ 	.word	0x00000001
        /*0038*/ 	.word	0x00000001


	//----- nvinfo : EIATTR_CBANK_PARAM_SIZE
	.align		4
.L_114:
        /*003c*/ 	.byte	0x03, 0x19
        /*003e*/ 	.short	0x0428


	//----- nvinfo : EIATTR_PARAM_CBANK
	.align		4
        /*0040*/ 	.byte	0x04, 0x0a
        /*0042*/ 	.short	(.L_116 - .L_115)
	.align		4
.L_115:
        /*0044*/ 	.word	index@(.nv.constant0._ZN7cutlass13device_kernelIN5flash19enable_sm80_to_sm89INS1_16FlashAttnFwdSm80INS1_25CollectiveMainloopFwdSm80ILi8ELi1ELb1EN4cute5tupleIJNS5_1CILi128EEES8_S8_EEELi128ENS_10bfloat16_tEfNS_4arch4Sm80ELb1ELb0ELb0ELb0ELb1ELb0ELb1ELb1EEENS1_21CollectiveEpilogueFwdIS9_NS6_IJNS7_ILi1EEESF_SF_EEESA_SC_Li256ELb0ELb1ELb1ELb0EEENS1_30DynamicPersistentTileSchedulerILi256ELi256ELb1ELb1ELb0EEEEEEEEEvNT_6ParamsE)
        /*0048*/ 	.short	0x0210
        /*004a*/ 	.short	0x0428


	//----- nvinfo : EIATTR_SW_WAR
	.align		4
.L_116:
        /*004c*/ 	.byte	0x04, 0x36
        /*004e*/ 	.short	(.L_118 - .L_117)
.L_117:
        /*0050*/ 	.word	0x00000008
.L_118:


//--------------------- .nv.info._ZN7cutlass13device_kernelIN5flash19enable_sm80_to_sm89INS1_16FlashAttnFwdSm80INS1_25CollectiveMainloopFwdSm80ILi4ELi1ELb0EN4cute5tupleIJNS5_1CILi128EEENS7_ILi64EEES8_EEELi128ENS_10bfloat16_tEfNS_4arch4Sm80ELb0ELb0ELb0ELb0ELb1ELb0ELb1ELb1EEENS1_21CollectiveEpilogueFwdINS6_IJS8_S8_S9_EEENS6_IJNS7_ILi1EEESH_SH_EEESB_SD_Li128ELb0ELb1ELb1ELb0EEENS1_19SingleTileSchedulerILb0ELb1ELb1ELi128EEEEEEEEEvNT_6ParamsE --------------------------
	.section	.nv.info._ZN7cutlass13device_kernelIN5flash19enable_sm80_to_sm89INS1_16FlashAttnFwdSm80INS1_25CollectiveMainloopFwdSm80ILi4ELi1ELb0EN4cute5tupleIJNS5_1CILi128EEENS7_ILi64EEES8_EEELi128ENS_10bfloat16_tEfNS_4arch4Sm80ELb0ELb0ELb0ELb0ELb1ELb0ELb1ELb1EEENS1_21CollectiveEpilogueFwdINS6_IJS8_S8_S9_EEENS6_IJNS7_ILi1EEESH_SH_EEESB_SD_Li128ELb0ELb1ELb1ELb0EEENS1_19SingleTileSchedulerILb0ELb1ELb1ELi128EEEEEEEEEvNT_6ParamsE,"",@"SHT_CUDA_INFO"
	.sectionflags	@""
	.align	4


	//----- nvinfo : EIATTR_CUDA_API_VERSION
	.align		4
        /*0000*/ 	.byte	0x04, 0x37
        /*0002*/ 	.short	(.L_120 - .L_119)
.L_119:
        /*0004*/ 	.word	0x00000082


	//----- nvinfo : EIATTR_KPARAM_INFO
	.align		4
.L_120:
        /*0008*/ 	.byte	0x04, 0x17
        /*000a*/ 	.short	(.L_122 - .L_121)
.L_121:
        /*000c*/ 	.word	0x00000000
        /*0010*/ 	.short	0x0000
        /*0012*/ 	.short	0x0000
        /*0014*/ 	.byte	0x00, 0xf0, 0x61, 0x10


	//----- nvinfo : EIATTR_SPARSE_MMA_MASK
	.align		4
.L_122:
        /*0018*/ 	.byte	0x03, 0x50
        /*001a*/ 	.short	0x0000


	//----- nvinfo : EIATTR_MAXREG_COUNT
	.align		4
        /*001c*/ 	.byte	0x03, 0x1b
        /*001e*/ 	.short	0x00ff


	//----- nvinfo : EIATTR_MERCURY_ISA_VERSION
	.align		4
        /*0020*/ 	.byte	0x03, 0x5f
        /*0022*/ 	.short	0x0101


	//----- nvinfo : EIATTR_EXIT_INSTR_OFFSETS
	.align		4
        /*0024*/ 	.byte	0x04, 0x1c
        /*0026*/ 	.short	(.L_124 - .L_123)


	//   ....[0]....
.L_123:
        /*0028*/ 	.word	0x00000010


	//----- nvinfo : EIATTR_MAX_THREADS
	.align		4
.L_124:
        /*002c*/ 	.byte	0x04, 0x05
        /*002e*/ 	.short	(.L_126 - .L_125)
.L_125:
        /*0030*/ 	.word	0x00000080
        /*0034*/ 	.word	0x00000001
        /*0038*/ 	.word	0x00000001


	//----- nvinfo : EIATTR_CBANK_PARAM_SIZE
	.align		4
.L_126:
        /*003c*/ 	.byte	0x03, 0x19
        /*003e*/ 	.short	0x0418


	//----- nvinfo : EIATTR_PARAM_CBANK
	.align		4
        /*0040*/ 	.byte	0x04, 0x0a
        /*0042*/ 	.short	(.L_128 - .L_127)
	.align		4
.L_127:
        /*0044*/ 	.word	index@(.nv.constant0._ZN7cutlass13device_kernelIN5flash19enable_sm80_to_sm89INS1_16FlashAttnFwdSm80INS1_25CollectiveMainloopFwdSm80ILi4ELi1ELb0EN4cute5tupleIJNS5_1CILi128EEENS7_ILi64EEES8_EEELi128ENS_10bfloat16_tEfNS_4arch4Sm80ELb0ELb0ELb0ELb0ELb1ELb0ELb1ELb1EEENS1_21CollectiveEpilogueFwdINS6_IJS8_S8_S9_EEENS6_IJNS7_ILi1EEESH_SH_EEESB_SD_Li128ELb0ELb1ELb1ELb0EEENS1_19SingleTileSchedulerILb0ELb1ELb1ELi128EEEEEEEEEvNT_6ParamsE)
        /*0048*/ 	.short	0x0210
        /*004a*/ 	.short	0x0418


	//----- nvinfo : EIATTR_SW_WAR
	.align		4
.L_128:
        /*004c*/ 	.byte	0x04, 0x36
        /*004e*/ 	.short	(.L_130 - .L_129)
.L_129:
        /*0050*/ 	.word	0x00000008
.L_130:


//--------------------- .nv.info._ZN7cutlass13device_kernelIN5flash19enable_sm80_to_sm89INS1_16FlashAttnFwdSm80INS1_25CollectiveMainloopFwdSm80ILi8ELi1ELb1EN4cute5tupleIJNS5_1CILi128EEENS7_ILi112EEES8_EEELi128ENS_10bfloat16_tEfNS_4arch4Sm80ELb0ELb0ELb0ELb1ELb1ELb0ELb1ELb1EEENS1_21CollectiveEpilogueFwdINS6_IJS8_S8_S9_EEENS6_IJNS7_ILi1EEESH_SH_EEESB_SD_Li256ELb1ELb1ELb1ELb0EEENS1_36VarlenDynamicPersistentTileSchedulerILi128ELi112ELi256ELi256ELb1ELb1ELb0ELb0ELb1ELb1EEEEEEEEEvNT_6ParamsE --------------------------
	.section	.nv.info._ZN7cutlass13device_kernelIN5flash19enable_sm80_to_sm89INS1_16FlashAttnFwdSm80INS1_25CollectiveMainloopFwdSm80ILi8ELi1ELb1EN4cute5tupleIJNS5_1CILi128EEENS7_ILi112EEES8_EEELi128ENS_10bfloat16_tEfNS_4arch4Sm80ELb0ELb0ELb0ELb1ELb1ELb0ELb1ELb1EEENS1_21CollectiveEpilogueFwdINS6_IJS8_S8_S9_EEENS6_IJNS7_ILi1EEESH_SH_EEESB_SD_Li256ELb1ELb1ELb1ELb0EEENS1_36VarlenDynamicPersistentTileSchedulerILi128ELi112ELi256ELi256ELb1ELb1ELb0ELb0ELb1ELb1EEEEEEEEEvNT_6ParamsE,"",@"SHT_CUDA_INFO"
	.sectionflags	@""
	.align	4


	//----- nvinfo : EIATTR_CUDA_API_VERSION
	.align		4
        /*0000*/ 	.byte	0x04, 0x37
        /*0002*/ 	.short	(.L_132 - .L_131)
.L_131:
        /*0004*/ 	.word	0x00000082


	//----- nvinfo : EIATTR_KPARAM_INFO
	.align		4
.L_132:
        /*0008*/ 	.byte	0x04, 0x17
        /*000a*/ 	.short	(.L_134 - .L_133)
.L_133:
        /*000c*/ 	.word	0x00000000
        /*0010*/ 	.short	0x0000
        /*0012*/ 	.short	0x0000
        /*0014*/ 	.byte	0x00, 0xf0, 0xe1, 0x10


	//----- nvinfo : EIATTR_SPARSE_MMA_MASK
	.align		4
.L_134:
        /*0018*/ 	.byte	0x03, 0x50
        /*001a*/ 	.short	0x0000


	//----- nvinfo : EIATTR_MAXREG_COUNT
	.align		4
        /*001c*/ 	.byte	0x03, 0x1b
        /*001e*/ 	.short	0x00ff


	//----- nvinfo : EIATTR_MERCURY_ISA_VERSION
	.align		4
        /*0020*/ 	.byte	0x03, 0x5f
        /*0022*/ 	.short	0x0101


	//----- nvinfo : EIATTR_EXIT_INSTR_OFFSETS
	.align		4
        /*0024*/ 	.byte	0x04, 0x1c
        /*0026*/ 	.short	(.L_136 - .L_135)


	//   ....[0]....
.L_135:
        /*0028*/ 	.word	0x00000010


	//----- nvinfo : EIATTR_MAX_THREADS
	.align		4
.L_136:
        /*002c*/ 	.byte	0x04, 0x05
        /*002e*/ 	.short	(.L_138 - .L_137)
.L_137:
        /*0030*/ 	.word	0x00000100
        /*0034*/ 	.word	0x00000001
        /*0038*/ 	.word	0x00000001


	//----- nvinfo : EIATTR_CBANK_PARAM_SIZE
	.align		4
.L_138:
        /*003c*/ 	.byte	0x03, 0x19
        /*003e*/ 	.short	0x0438


	//----- nvinfo : EIATTR_PARAM_CBANK
	.align		4
        /*0040*/ 	.byte	0x04, 0x0a
        /*0042*/ 	.short	(.L_140 - .L_139)
	.align		4
.L_139:
        /*0044*/ 	.word	index@(.nv.constant0._ZN7cutlass13device_kernelIN5flash19enable_sm80_to_sm89INS1_16FlashAttnFwdSm80INS1_25CollectiveMainloopFwdSm80ILi8ELi1ELb1EN4cute5tupleIJNS5_1CILi128EEENS7_ILi112EEES8_EEELi128ENS_10bfloat16_tEfNS_4arch4Sm80ELb0ELb0ELb0ELb1ELb1ELb0ELb1ELb1EEENS1_21CollectiveEpilogueFwdINS6_IJS8_S8_S9_EEENS6_IJNS7_ILi1EEESH_SH_EEESB_SD_Li256ELb1ELb1ELb1ELb0EEENS1_36VarlenDynamicPersistentTileSchedulerILi128ELi112ELi256ELi256ELb1ELb1ELb0ELb0ELb1ELb1EEEEEEEEEvNT_6ParamsE)
        /*0048*/ 	.short	0x0210
        /*004a*/ 	.short	0x0438


	//----- nvinfo : EIATTR_SW_WAR
	.align		4
.L_140:
        /*004c*/ 	.byte	0x04, 0x36
        /*004e*/ 	.short	(.L_142 - .L_141)
.L_141:
        /*0050*/ 	.word	0x00000008
.L_142:


//--------------------- .nv.info._ZN7cutlass13device_kernelIN5flash19enable_sm80_to_sm89INS1_16FlashAttnFwdSm80INS1_25CollectiveMainloopFwdSm80ILi8ELi1ELb1EN4cute5tupleIJNS5_1CILi128EEENS7_ILi112EEES8_EEELi128ENS_10bfloat16_tEfNS_4arch4Sm80ELb0ELb0ELb0ELb1ELb1ELb1ELb1ELb1EEENS1_21CollectiveEpilogueFwdINS6_IJS8_S8_S9_EEENS6_IJNS7_ILi1EEESH_SH_EEESB_SD_Li256ELb1ELb1ELb1ELb0EEENS1_36VarlenDynamicPersistentTileSchedulerILi128ELi112ELi256ELi256ELb1ELb1ELb0ELb0ELb1ELb1EEEEEEEEEvNT_6ParamsE --------------------------
	.section	.nv.info._ZN7cutlass13device_kernelIN5flash19enable_sm80_to_sm89INS1_16FlashAttnFwdSm80INS1_25CollectiveMainloopFwdSm80ILi8ELi1ELb1EN4cute5tupleIJNS5_1CILi128EEENS7_ILi112EEES8_EEELi128ENS_10bfloat16_tEfNS_4arch4Sm80ELb0ELb0ELb0ELb1ELb1ELb1ELb1ELb1EEENS1_21CollectiveEpilogueFwdINS6_IJS8_S8_S9_EEENS6_IJNS7_ILi1EEESH_SH_EEESB_SD_Li256ELb1ELb1ELb1ELb0EEENS1_36VarlenDynamicPersistentTileSchedulerILi128ELi112ELi256ELi256ELb1ELb1ELb0ELb0ELb1ELb1EEEEEEEEEvNT_6ParamsE,"",@"SHT_CUDA_INFO"
	.sectionflags	@""
	.align	4


	//----- nvinfo : EIATTR_CUDA_API_VERSION
	.align		4
        /*0000*/ 	.byte	0x04, 0x37
        /*0002*/ 	.short	(.L_144 - .L_143)
.L_143:
        /*0004*/ 	.word	0x00000082


	//----- nvinfo : EIATTR_KPARAM_INFO
	.align		4
.L_144:
        /*0008*/ 	.byte	0x04, 0x17
        /*000a*/ 	.short	(.L_146 - .L_145)
.L_145:
        /*000c*/ 	.word	0x00000000
        /*0010*/ 	.short	0x0000
        /*0012*/ 	.short	0x0000
        /*0014*/ 	.byte	0x00, 0xf0, 0xe1, 0x10


	//----- nvinfo : EIATTR_SPARSE_MMA_MASK
	.align		4
.L_146:
        /*0018*/ 	.byte	0x03, 0x50
        /*001a*/ 	.short	0x0000


	//----- nvinfo : EIATTR_MAXREG_COUNT
	.align		4
        /*001c*/ 	.byte	0x03, 0x1b
        /*001e*/ 	.short	0x00ff


	//----- nvinfo : EIATTR_MERCURY_ISA_VERSION
	.align		4
        /*0020*/ 	.byte	0x03, 0x5f
        /*0022*/ 	.short	0x0101


	//----- nvinfo : EIATTR_EXIT_INSTR_OFFSETS
	.align		4
        /*0024*/ 	.byte	0x04, 0x1c
        /*0026*/ 	.short	(.L_148 - .L_147)


	//   ....[0]....
.L_147:
        /*0028*/ 	.word	0x00000010


	//----- nvinfo : EIATTR_MAX_THREADS
	.align		4
.L_148:
        /*002c*/ 	.byte	0x04, 0x05
        /*002e*/ 	.short	(.L_150 - .L_149)
.L_149:
        /*0030*/ 	.word	0x00000100
        /*0034*/ 	.word	0x00000001
        /*0038*/ 	.word	0x00000001


	//----- nvinfo : EIATTR_CBANK_PARAM_SIZE
	.align		4
.L_150:
        /*003c*/ 	.byte	0x03, 0x19
        /*003e*/ 	.short	0x0438


	//----- nvinfo : EIATTR_PARAM_CBANK
	.align		4
        /*0040*/ 	.byte	0x04, 0x0a
        /*0042*/ 	.short	(.L_152 - .L_151)
	.align		4
.L_151:
        /*0044*/ 	.word	index@(.nv.constant0._ZN7cutlass13device_kernelIN5flash19enable_sm80_to_sm89INS1_16FlashAttnFwdSm80INS1_25CollectiveMainloopFwdSm80ILi8ELi1ELb1EN4cute5tupleIJNS5_1CILi128EEENS7_ILi112EEES8_EEELi128ENS_10bfloat16_tEfNS_4arch4Sm80ELb0ELb0ELb0ELb1ELb1ELb1ELb1ELb1EEENS1_21CollectiveEpilogueFwdINS6_IJS8_S8_S9_EEENS6_IJNS7_ILi1EEESH_SH_EEESB_SD_Li256ELb1ELb1ELb1ELb0EEENS1_36VarlenDynamicPersistentTileSchedulerILi128ELi112ELi256ELi256ELb1ELb1ELb0ELb0ELb1ELb1EEEEEEEEEvNT_6ParamsE)
        /*0048*/ 	.short	0x0210
        /*004a*/ 	.short	0x0438


	//----- nvinfo : EIATTR_SW_WAR
	.align		4
.L_152:
        /*004c*/ 	.byte	0x04, 0x36
        /*004e*/ 	.short	(.L_154 - .L_153)
.L_153:
        /*0050*/ 	.word	0x00000008
.L_154:


//--------------------- .nv.info._ZN7cutlass13device_kernelIN5flash19enable_sm80_to_sm89INS1_16FlashAttnFwdSm80INS1_25CollectiveMainloopFwdSm80ILi4ELi1ELb0EN4cute5tupleIJNS5_1CILi128EEENS7_ILi48EEES8_EEELi128ENS_10bfloat16_tEfNS_4arch4Sm80ELb0ELb1ELb0ELb0ELb1ELb0ELb1ELb1EEENS1_21CollectiveEpilogueFwdINS6_IJS8_S8_S9_EEENS6_IJNS7_ILi1EEESH_SH_EEESB_SD_Li128ELb0ELb1ELb1ELb0EEENS1_19SingleTileSchedulerILb0ELb1ELb1ELi128EEEEEEEEEvNT_6ParamsE --------------------------
	.section	.nv.info._ZN7cutlass13device_kernelIN5flash19enable_sm80_to_sm89INS1_16FlashAttnFwdSm80INS1_25CollectiveMainloopFwdSm80ILi4ELi1ELb0EN4cute5tupleIJNS5_1CILi128EEENS7_ILi48EEES8_EEELi128ENS_10bfloat16_tEfNS_4arch4Sm80ELb0ELb1ELb0ELb0ELb1ELb0ELb1ELb1EEENS1_21CollectiveEpilogueFwdINS6_IJS8_S8_S9_EEENS6_IJNS7_ILi1EEESH_SH_EEESB_SD_Li128ELb0ELb1ELb1ELb0EEENS1_19SingleTileSchedulerILb0ELb1ELb1ELi128EEEEEEEEEvNT_6ParamsE,"",@"SHT_CUDA_INFO"
	.sectionflags	@""
	.align	4


	//----- nvinfo : EIATTR_CUDA_API_VERSION
	.align		4
        /*0000*/ 	.byte	0x04, 0x37
        /*0002*/ 	.short	(.L_156 - .L_155)
.L_155:
        /*0004*/ 	.word	0x00000082


	//----- nvinfo : EIATTR_KPARAM_INFO
	.align		4
.L_156:
        /*0008*/ 	.byte	0x04, 0x17
        /*000a*/ 	.short	(.L_158 - .L_157)
.L_157:
        /*000c*/ 	.word	0x00000000
        /*0010*/ 	.short	0x0000
        /*0012*/ 	.short	0x0000
        /*0014*/ 	.byte	0x00, 0xf0, 0x61, 0x10


	//----- nvinfo : EIATTR_SPARSE_MMA_MASK
	.align		4
.L_158:
        /*0018*/ 	.byte	0x03, 0x50
        /*001a*/ 	.short	0x0000


	//----- nvinfo : EIATTR_MAXREG_COUNT
	.align		4
        /*001c*/ 	.byte	0x03, 0x1b
        /*001e*/ 	.short	0x00ff


	//----- nvinfo : EIATTR_MERCURY_ISA_VERSION
	.align		4
        /*0020*/ 	.byte	0x03, 0x5f
        /*0022*/ 	.short	0x0101


	//----- nvinfo : EIATTR_EXIT_INSTR_OFFSETS
	.align		4
        /*0024*/ 	.byte	0x04, 0x1c
        /*0026*/ 	.short	(.L_160 - .L_159)


	//   ....[0]....
.L_159:
        /*0028*/ 	.word	0x00000010


	//----- nvinfo : EIATTR_MAX_THREADS
	.align		4
.L_160:
        /*002c*/ 	.byte	0x04, 0x05
        /*002e*/ 	.short	(.L_162 - .L_161)
.L_161:
        /*0030*/ 	.word	0x00000080
        /*0034*/ 	.word	0x00000001
        /*0038*/ 	.word	0x00000001


	//----- nvinfo : EIATTR_CBANK_PARAM_SIZE
	.align		4
.L_162:
        /*003c*/ 	.byte	0x03, 0x19
        /*003e*/ 	.short	0x0418


	//----- nvinfo : EIATTR_PARAM_CBANK
	.align		4
        /*0040*/ 	.byte	0x04, 0x0a
        /*0042*/ 	.short	(.L_164 - .L_163)
	.align		4
.L_163:
        /*0044*/ 	.word	index@(.nv.constant0._ZN7cutlass13device_kernelIN5flash19enable_sm80_to_sm89INS1_16FlashAttnFwdSm80INS1_25CollectiveMainloopFwdSm80ILi4ELi1ELb0EN4cute5tupleIJNS5_1CILi128EEENS7_ILi48EEES8_EEELi128ENS_10bfloat16_tEfNS_4arch4Sm80ELb0ELb1ELb0ELb0ELb1ELb0ELb1ELb1EEENS1_21CollectiveEpilogueFwdINS6_IJS8_S8_S9_EEENS6_IJNS7_ILi1EEESH_SH_EEESB_SD_Li128ELb0ELb1ELb1ELb0EEENS1_19SingleTileSchedulerILb0ELb1ELb1ELi128EEEEEEEEEvNT_6ParamsE)
        /*0048*/ 	.short	0x0210
        /*004a*/ 	.short	0x0418


	//----- nvinfo : EIATTR_SW_WAR
	.align		4
.L_164:
        /*004c*/ 	.byte	0x04, 0x36
        /*004e*/ 	.short	(.L_166 - .L_165)
.L_165:
        /*0050*/ 	.word	0x00000008
.L_166:


//--------------------- .nv.info._ZN7cutlass13device_kernelIN5flash19enable_sm80_to_sm89INS1_16FlashAttnFwdSm80INS1_25CollectiveMainloopFwdSm80ILi8ELi1ELb1EN4cute5tupleIJNS5_1CILi128EEENS7_ILi96EEES8_EEELi128ENS_10bfloat16_tEfNS_4arch4Sm80ELb0ELb1ELb0ELb1ELb1ELb0ELb1ELb1EEENS1_21CollectiveEpilogueFwdINS6_IJS8_S8_S9_EEENS6_IJNS7_ILi1EEESH_SH_EEESB_SD_Li256ELb1ELb1ELb1ELb0EEENS1_36VarlenDynamicPersistentTileSchedulerILi128ELi96ELi256ELi256ELb1ELb1ELb0ELb1ELb0ELb1EEEEEEEEEvNT_6ParamsE --------------------------
	.section	.nv.info._ZN7cutlass13device_kernelIN5flash19enable_sm80_to_sm89INS1_16FlashAttnFwdSm80INS1_25CollectiveMainloopFwdSm80ILi8ELi1ELb1EN4cute5tupleIJNS5_1CILi128EEENS7_ILi96EEES8_EEELi128ENS_10bfloat16_tEfNS_4arch4Sm80ELb0ELb1ELb0ELb1ELb1ELb0ELb1ELb1EEENS1_21CollectiveEpilogueFwdINS6_IJS8_S8_S9_EEENS6_IJNS7_ILi1EEESH_SH_EEESB_SD_Li256ELb1ELb1ELb1ELb0EEENS1_36VarlenDynamicPersistentTileSchedulerILi128ELi96ELi256ELi256ELb1ELb1ELb0ELb1ELb0ELb1EEEEEEEEEvNT_6ParamsE,"",@"SHT_CUDA_INFO"
	.sectionflags	@""
	.align	4


	//----- nvinfo : EIATTR_CUDA_API_VERSION
	.align		4
        /*0000*/ 	.byte	0x04, 0x37
        /*0002*/ 	.short	(.L_168 - .L_167)
.L_167:
        /*0004*/ 	.word	0x00000082


	//----- nvinfo : EIATTR_KPARAM_INFO
	.align		4
.L_168:
        /*0008*/ 	.byte	0x04, 0x17
        /*000a*/ 	.short	(.L_170 - .L_169)
.L_169:
        /*000c*/ 	.word	0x00000000
        /*0010*/ 	.short	0x0000
        /*0012*/ 	.short	0x0000
        /*0014*/ 	.byte	0x00, 0xf0, 0xe1, 0x10


	//----- nvinfo : EIATTR_SPARSE_MMA_MASK
	.align		4
.L_170:
        /*0018*/ 	.byte	0x03, 0x50
        /*001a*/ 	.short	0x0000


	//----- nvinfo : EIATTR_MAXREG_COUNT
	.align		4
        /*001c*/ 	.byte	0x03, 0x1b
        /*001e*/ 	.short	0x00ff


	//----- nvinfo : EIATTR_MERCURY_ISA_VERSION
	.align		4
        /*0020*/ 	.byte	0x03, 0x5f
        /*0022*/ 	.short	0x0101


	//----- nvinfo : EIATTR_EXIT_INSTR_OFFSETS
	.align		4
        /*0024*/ 	.byte	0x04, 0x1c
        /*0026*/ 	.short	(.L_172 - .L_171)


	//   ....[0]....
.L_171:
        /*0028*/ 	.word	0x00000010


	//----- nvinfo : EIATTR_MAX_THREADS
	.align		4
.L_172:
        /*002c*/ 	.byte	0x04, 0x05
        /*002e*/ 	.short	(.L_174 - .L_173)
.L_173:
        /*0030*/ 	.word	0x00000100
        /*0034*/ 	.word	0x00000001
        /*0038*/ 	.word	0x00000001


	//----- nvinfo : EIATTR_CBANK_PARAM_SIZE
	.align		4
.L_174:
        /*003c*/ 	.byte	0x03, 0x19
        /*003e*/ 	.short	0x0438


	//----- nvinfo : EIATTR_PARAM_CBANK
	.align		4
        /*0040*/ 	.byte	0x04, 0x0a
        /*0042*/ 	.short	(.L_176 - .L_175)
	.align		4
.L_175:
        /*0044*/ 	.word	index@(.nv.constant0._ZN7cutlass13device_kernelIN5flash19enable_sm80_to_sm89INS1_16FlashAttnFwdSm80INS1_25CollectiveMainloopFwdSm80ILi8ELi1ELb1EN4cute5tupleIJNS5_1CILi128EEENS7_ILi96EEES8_EEELi128ENS_10bfloat16_tEfNS_4arch4Sm80ELb0ELb1ELb0ELb1ELb1ELb0ELb1ELb1EEENS1_21CollectiveEpilogueFwdINS6_IJS8_S8_S9_EEENS6_IJNS7_ILi1EEESH_SH_EEESB_SD_Li256ELb1ELb1ELb1ELb0EEENS1_36VarlenDynamicPersistentTileSchedulerILi128ELi96ELi256ELi256ELb1ELb1ELb0ELb1ELb0ELb1EEEEEEEEEvNT_6ParamsE)
        /*0048*/ 	.short	0x0210
        /*004a*/ 	.short	0x0438


	//----- nvinfo : EIATTR_SW_WAR
	.align		4
.L_176:
        /*004c*/ 	.byte	0x04, 0x36
        /*004e*/ 	.short	(.L_178 - .L_177)
.L_177:
        /*0050*/ 	.word	0x00000008
.L_178:


//--------------------- .nv.info._ZN7cutlass13device_kernelIN5flash19enable_sm80_to_sm89INS1_16FlashAttnFwdSm80INS1_25CollectiveMainloopFwdSm80ILi8ELi1ELb1EN4cute5tupleIJNS5_1CILi128EEENS7_ILi96EEES8_EEELi128ENS_10bfloat16_tEfNS_4arch4Sm80ELb0ELb1ELb0ELb1ELb1ELb1ELb1ELb1EEENS1_21CollectiveEpilogueFwdINS6_IJS8_S8_S9_EEENS6_IJNS7_ILi1EEESH_SH_EEESB_SD_Li256ELb1ELb1ELb1ELb0EEENS1_36VarlenDynamicPersistentTileSchedulerILi128ELi96ELi256ELi256ELb1ELb1ELb0ELb1ELb0ELb1EEEEEEEEEvNT_6ParamsE --------------------------
	.section	.nv.info._ZN7cutlass13device_kernelIN5flash19enable_sm80_to_sm89INS1_16FlashAttnFwdSm80INS1_25CollectiveMainloopFwdSm80ILi8ELi1ELb1EN4cute5tupleIJNS5_1CILi128EEENS7_ILi96EEES8_EEELi128ENS_10bfloat16_tEfNS_4arch4Sm80ELb0ELb1ELb0ELb1ELb1ELb1ELb1ELb1EEENS1_21CollectiveEpilogueFwdINS6_IJS8_S8_S9_EEENS6_IJNS7_ILi1EEESH_SH_EEESB_SD_Li256ELb1ELb1ELb1ELb0EEENS1_36VarlenDynamicPersistentTileSchedulerILi128ELi96ELi256ELi256ELb1ELb1ELb0ELb1ELb0ELb1EEEEEEEEEvNT_6ParamsE,"",@"SHT_CUDA_INFO"
	.sectionflags	@""
	.align	4


	//----- nvinfo : EIATTR_CUDA_API_VERSION
	.align		4
        /*0000*/ 	.byte	0x04, 0x37
        /*0002*/ 	.short	(.L_180 - .L_179)
.L_179:
        /*0004*/ 	.word	0x00000082


	//----- nvinfo : EIATTR_KPARAM_INFO
	.align		4
.L_180:
        /*0008*/ 	.byte	0x04, 0x17
        /*000a*/ 	.short	(.L_182 - .L_181)
.L_181:
        /*000c*/ 	.word	0x00000000
        /*0010*/ 	.short	0x0000
        /*0012*/ 	.short	0x0000
        /*0014*/ 	.byte	0x00, 0xf0, 0xe1, 0x10


	//----- nvinfo : EIATTR_SPARSE_MMA_MASK
	.align		4
.L_182:
        /*0018*/ 	.byte	0x03, 0x50
        /*001a*/ 	.short	0x0000


	//----- nvinfo : EIATTR_MAXREG_COUNT
	.align		4
        /*001c*/ 	.byte	0x03, 0x1b
        /*001e*/ 	.short	0x00ff


	//----- nvinfo : EIATTR_MERCURY_ISA_VERSION
	.align		4
        /*0020*/ 	.byte	0x03, 0x5f
        /*0022*/ 	.short	0x0101


	//----- nvinfo : EIATTR_EXIT_INSTR_OFFSETS
	.align		4
        /*0024*/ 	.byte	0x04, 0x1c
        /*0026*/ 	.short	(.L_184 - .L_183)


	//   ....[0]....
.L_183:
        /*0028*/ 	.word	0x00000010


	//----- nvinfo : EIATTR_MAX_THREADS
	.align		4
.L_184:
        /*002c*/ 	.byte	0x04, 0x05
        /*002e*/ 	.short	(.L_186 - .L_185)
.L_185:
        /*0030*/ 	.word	0x00000100
        /*0034*/ 	.word	0x00000001
        /*0038*/ 	.word	0x00000001


	//----- nvinfo : EIATTR_CBANK_PARAM_SIZE
	.align		4
.L_186:
        /*003c*/ 	.byte	0x03, 0x19
        /*003e*/ 	.short	0x0438


	//----- nvinfo : EIATTR_PARAM_CBANK
	.align		4
        /*0040*/ 	.byte	0x04, 0x0a
        /*0042*/ 	.short	(.L_188 - .L_187)
	.align		4
.L_187:
        /*0044*/ 	.word	index@(.nv.constant0._ZN7cutlass13device_kernelIN5flash19enable_sm80_to_sm89INS1_16FlashAttnFwdSm80INS1_25CollectiveMainloopFwdSm80ILi8ELi1ELb1EN4cute5tupleIJNS5_1CILi128EEENS7_ILi96EEES8_EEELi128ENS_10bfloat16_tEfNS_4arch4Sm80ELb0ELb1ELb0ELb1ELb1ELb1ELb1ELb1EEENS1_21CollectiveEpilogueFwdINS6_IJS8_S8_S9_EEENS6_IJNS7_ILi1EEESH_SH_EEESB_SD_Li256ELb1ELb1ELb1ELb0EEENS1_36VarlenDynamicPersistentTileSchedulerILi128ELi96ELi256ELi256ELb1ELb1ELb0ELb1ELb0ELb1EEEEEEEEEvNT_6ParamsE)
        /*0048*/ 	.short	0x0210
        /*004a*/ 	.short	0x0438


	//----- nvinfo : EIATTR_SW_WAR
	.align		4
.L_188:
        /*004c*/ 	.byte	0x04, 0x36
        /*004e*/ 	.short	(.L_190 - .L_189)
.L_189:
        /*0050*/ 	.word	0x00000008
.L_190:


//--------------------- .nv.info._ZN7cutlass13device_kernelIN5flash19enable_sm80_to_sm89INS1_16FlashAttnFwdSm80INS1_25CollectiveMainloopFwdSm80ILi4ELi1ELb0EN4cute5tupleIJNS5_1CILi128EEENS7_ILi64EEES8_EEELi128ENS_10bfloat16_tEfNS_4arch4Sm80ELb1ELb0ELb0ELb0ELb1ELb0ELb1ELb1EEENS1_21CollectiveEpilogueFwdINS6_IJS8_S8_S9_EEENS6_IJNS7_ILi1EEESH_SH_EEESB_SD_Li128ELb0ELb1ELb1ELb0EEENS1_30DynamicPersistentTileSchedulerILi128ELi128ELb1ELb1ELb0EEEEEEEEEvNT_6ParamsE --------------------------
	.section	.nv.info._ZN7cutlass13device_kernelIN5flash19enable_sm80_to_sm89INS1_16FlashAttnFwdSm80INS1_25CollectiveMainloopFwdSm80ILi4ELi1ELb0EN4cute5tupleIJNS5_1CILi128EEENS7_ILi64EEES8_EEELi128ENS_10bfloat16_tEfNS_4arch4Sm80ELb1ELb0ELb0ELb0ELb1ELb0ELb1ELb1EEENS1_21CollectiveEpilogueFwdINS6_IJS8_S8_S9_EEENS6_IJNS7_ILi1EEESH_SH_EEESB_SD_Li128ELb0ELb1ELb1ELb0EEENS1_30DynamicPersistentTileSchedulerILi128ELi128ELb1ELb1ELb0EEEEEEEEEvNT_6ParamsE,"",@"SHT_CUDA_INFO"
	.sectionflags	@""
	.align	4


	//----- nvinfo : EIATTR_CUDA_API_VERSION
	.align		4
        /*0000*/ 	.byte	0x04, 0x37
        /*0002*/ 	.short	(.L_192 - .L_191)
.L_191:
        /*0004*/ 	.word	0x00000082


	//----- nvinfo : EIATTR_KPARAM_INFO
	.align		4
.L_192:
        /*0008*/ 	.byte	0x04, 0x17
        /*000a*/ 	.short	(.L_194 - .L_193)
.L_193:
        /*000c*/ 	.word	0x00000000
        /*0010*/ 	.short	0x0000
        /*0012*/ 	.short	0x0000
        /*0014*/ 	.byte	0x00, 0xf0, 0xa1, 0x10


	//----- nvinfo : EIATTR_SPARSE_MMA_MASK
	.align		4
.L_194:
        /*0018*/ 	.byte	0x03, 0x50
        /*001a*/ 	.short	0x0000


	//----- nvinfo : EIATTR_MAXREG_COUNT
	.align		4
        /*001c*/ 	.byte	0x03, 0x1b
        /*001e*/ 	.short	0x00ff


	//----- nvinfo : EIATTR_MERCURY_ISA_VERSION
	.align		4
        /*0020*/ 	.byte	0x03, 0x5f
        /*0022*/ 	.short	0x0101


	//----- nvinfo : EIATTR_EXIT_INSTR_OFFSETS
	.align		4
        /*0024*/ 	.byte	0x04, 0x1c
        /*0026*/ 	.short	(.L_196 - .L_195)


	//   ....[0]....
.L_195:
        /*0028*/ 	.word	0x00000010


	//----- nvinfo : EIATTR_MAX_THREADS
	.align		4
.L_196:
        /*002c*/ 	.byte	0x04, 0x05
        /*002e*/ 	.short	(.L_198 - .L_197)
.L_197:
        /*0030*/ 	.word	0x00000080
        /*0034*/ 	.word	0x00000001
        /*0038*/ 	.word	0x00000001


	//----- nvinfo : EIATTR_CBANK_PARAM_SIZE
	.align		4
.L_198:
        /*003c*/ 	.byte	0x03, 0x19
        /*003e*/ 	.short	0x0428


	//----- nvinfo : EIATTR_PARAM_CBANK
	.align		4
        /*0040*/ 	.byte	0x04, 0x0a
        /*0042*/ 	.short	(.L_200 - .L_199)
	.align		4
.L_199:
        /*0044*/ 	.word	index@(.nv.constant0._ZN7cutlass13device_kernelIN5flash19enable_sm80_to_sm89INS1_16FlashAttnFwdSm80INS1_25CollectiveMainloopFwdSm80ILi4ELi1ELb0EN4cute5tupleIJNS5_1CILi128EEENS7_ILi64EEES8_EEELi128ENS_10bfloat16_tEfNS_4arch4Sm80ELb1ELb0ELb0ELb0ELb1ELb0ELb1ELb1EEENS1_21CollectiveEpilogueFwdINS6_IJS8_S8_S9_EEENS6_IJNS7_ILi1EEESH_SH_EEESB_SD_Li128ELb0ELb1ELb1ELb0EEENS1_30DynamicPersistentTileSchedulerILi128ELi128ELb1ELb1ELb0EEEEEEEEEvNT_6ParamsE)
        /*0048*/ 	.short	0x0210
        /*004a*/ 	.short	0x0428


	//----- nvinfo : EIATTR_SW_WAR
	.align		4
.L_200:
        /*004c*/ 	.byte	0x04, 0x36
        /*004e*/ 	.short	(.L_202 - .L_201)
.L_201:
        /*0050*/ 	.word	0x00000008
.L_202:


//--------------------- .nv.info._ZN7cutlass13device_kernelIN5flash19enable_sm80_to_sm89INS1_16FlashAttnFwdSm80INS1_25CollectiveMainloopFwdSm80ILi8ELi1ELb1EN4cute5tupleIJNS5_1CILi128EEENS7_ILi112EEES8_EEELi128ENS_10bfloat16_tEfNS_4arch4Sm80ELb1ELb0ELb0ELb1ELb1ELb0ELb1ELb1EEENS1_21CollectiveEpilogueFwdINS6_IJS8_S8_S9_EEENS6_IJNS7_ILi1EEESH_SH_EEESB_SD_Li256ELb1ELb1ELb1ELb0EEENS1_36VarlenDynamicPersistentTileSchedulerILi128ELi112ELi256ELi256ELb1ELb1ELb0ELb1ELb1ELb1EEEEEEEEEvNT_6ParamsE --------------------------
	.section	.nv.info._ZN7cutlass13device_kernelIN5flash19enable_sm80_to_sm89INS1_16FlashAttnFwdSm80INS1_25CollectiveMainloopFwdSm80ILi8ELi1ELb1EN4cute5tupleIJNS5_1CILi128EEENS7_ILi112EEES8_EEELi128ENS_10bfloat16_tEfNS_4arch4Sm80ELb1ELb0ELb0ELb1ELb1ELb0ELb1ELb1EEENS1_21CollectiveEpilogueFwdINS6_IJS8_S8_S9_EEENS6_IJNS7_ILi1EEESH_SH_EEESB_SD_Li256ELb1ELb1ELb1ELb0EEENS1_36VarlenDynamicPersistentTileSchedulerILi128ELi112ELi256ELi256ELb1ELb1ELb0ELb1ELb1ELb1EEEEEEEEEvNT_6ParamsE,"",@"SHT_CUDA_INFO"
	.sectionflags	@""
	.align	4


	//----- nvinfo : EIATTR_CUDA_API_VERSION
	.align		4
        /*0000*/ 	.byte	0x04, 0x37
        /*0002*/ 	.short	(.L_204 - .L_203)
.L_203:
        /*0004*/ 	.word	0x00000082


	//----- nvinfo : EIATTR_KPARAM_INFO
	.align		4
.L_204:
        /*0008*/ 	.byte	0x04, 0x17
        /*000a*/ 	.short	(.L_206 - .L_205)
.L_205:
        /*000c*/ 	.word	0x00000000
        /*0010*/ 	.short	0x0000
        /*0012*/ 	.short	0x0000
        /*0014*/ 	.byte	0x00, 0xf0, 0xe1, 0x10


	//----- nvinfo : EIATTR_SPARSE_MMA_MASK
	.align		4
.L_206:
        /*0018*/ 	.byte	0x03, 0x50
        /*001a*/ 	.short	0x0000


	//----- nvinfo : EIATTR_MAXREG_COUNT
	.align		4
        /*001c*/ 	.byte	0x03, 0x1b
        /*001e*/ 	.short	0x00ff


	//----- nvinfo : EIATTR_MERCURY_ISA_VERSION
	.align		4
        /*0020*/ 	.byte	0x03, 0x5f
        /*0022*/ 	.short	0x0101


	//----- nvinfo : EIATTR_EXIT_INSTR_OFFSETS
	.align		4
        /*0024*/ 	.byte	0x04, 0x1c
        /*0026*/ 	.short	(.L_208 - .L_207)


	//   ....[0]....
.L_207:
        /*0028*/ 	.word	0x00000010


	//----- nvinfo : EIATTR_MAX_THREADS
	.align		4
.L_208:
        /*002c*/ 	.byte	0x04, 0x05
        /*002e*/ 	.short	(.L_210 - .L_209)
.L_209:
        /*0030*/ 	.word	0x00000100
        /*0034*/ 	.word	0x00000001
        /*0038*/ 	.word	0x00000001


	//----- nvinfo : EIATTR_CBANK_PARAM_SIZE
	.align		4
.L_210:
        /*003c*/ 	.byte	0x03, 0x19
        /*003e*/ 	.short	0x0438


	//----- nvinfo : EIATTR_PARAM_CBANK
	.align		4
        /*0040*/ 	.byte	0x04, 0x0a
        /*0042*/ 	.short	(.L_212 - .L_211)
	.align		4
.L_211:
        /*0044*/ 	.word	index@(.nv.constant0._ZN7cutlass13device_kernelIN5flash19enable_sm80_to_sm89INS1_16FlashAttnFwdSm80INS1_25CollectiveMainloopFwdSm80ILi8ELi1ELb1EN4cute5tupleIJNS5_1CILi128EEENS7_ILi112EEES8_EEELi128ENS_10bfloat16_tEfNS_4arch4Sm80ELb1ELb0ELb0ELb1ELb1ELb0ELb1ELb1EEENS1_21CollectiveEpilogueFwdINS6_IJS8_S8_S9_EEENS6_IJNS7_ILi1EEESH_SH_EEESB_SD_Li256ELb1ELb1ELb1ELb0EEENS1_36VarlenDynamicPersistentTileSchedulerILi128ELi112ELi256ELi256ELb1ELb1ELb0ELb1ELb1ELb1EEEEEEEEEvNT_6ParamsE)
        /*0048*/ 	.short	0x0210
        /*004a*/ 	.short	0x0438


	//----- nvinfo : EIATTR_SW_WAR
	.align		4
.L_212:
        /*004c*/ 	.byte	0x04, 0x36
        /*004e*/ 	.short	(.L_214 - .L_213)
.L_213:
        /*0050*/ 	.word	0x00000008
.L_214:


//--------------------- .nv.info._ZN7cutlass13device_kernelIN5flash19enable_sm80_to_sm89INS1_16FlashAttnFwdSm80INS1_25CollectiveMainloopFwdSm80ILi8ELi1ELb1EN4cute5tupleIJNS5_1CILi128EEENS7_ILi112EEES8_EEELi128ENS_10bfloat16_tEfNS_4arch4Sm80ELb1ELb0ELb0ELb1ELb1ELb1ELb1ELb1EEENS1_21CollectiveEpilogueFwdINS6_IJS8_S8_S9_EEENS6_IJNS7_ILi1EEESH_SH_EEESB_SD_Li256ELb1ELb1ELb1ELb0EEENS1_36VarlenDynamicPersistentTileSchedulerILi128ELi112ELi256ELi256ELb1ELb1ELb0ELb1ELb1ELb1EEEEEEEEEvNT_6ParamsE --------------------------
	.section	.nv.info._ZN7cutlass13device_kernelIN5flash19enable_sm80_to_sm89INS1_16FlashAttnFwdSm80INS1_25CollectiveMainloopFwdSm80ILi8ELi1ELb1EN4cute5tupleIJNS5_1CILi128EEENS7_ILi112EEES8_EEELi128ENS_10bfloat16_tEfNS_4arch4Sm80ELb1ELb0ELb0ELb1ELb1ELb1ELb1ELb1EEENS1_21CollectiveEpilogueFwdINS6_IJS8_S8_S9_EEENS6_IJNS7_ILi1EEESH_SH_EEESB_SD_Li256ELb1ELb1ELb1ELb0EEENS1_36VarlenDynamicPersistentTileSchedulerILi128ELi112ELi256ELi256ELb1ELb1ELb0ELb1ELb1ELb1EEEEEEEEEvNT_6ParamsE,"",@"SHT_CUDA_INFO"
	.sectionflags	@""
	.align	4


	//----- nvinfo : EIATTR_CUDA_API_VERSION
	.align		4
        /*0000*/ 	.byte	0x04, 0x37
        /*0002*/ 	.short	(.L_216 - .L_215)
.L_215:
        /*0004*/ 	.word	0x00000082


	//----- nvinfo : EIATTR_KPARAM_INFO
	.align		4
.L_216:
        /*0008*/ 	.byte	0x04, 0x17
        /*000a*/ 	.short	(.L_218 - .L_217)
.L_217:
        /*000c*/ 	.word	0x00000000
        /*0010*/ 	.short	0x0000
        /*0012*/ 	.short	0x0000
        /*0014*/ 	.byte	0x00, 0xf0, 0xe1, 0x10


	//----- nvinfo : EIATTR_SPARSE_MMA_MASK
	.align		4
.L_218:
        /*0018*/ 	.byte	0x03, 0x50
        /*001a*/ 	.short	0x0000


	//----- nvinfo : EIATTR_MAXREG_COUNT
	.align		4
        /*001c*/ 	.byte	0x03, 0x1b
        /*001e*/ 	.short	0x00ff


	//----- nvinfo : EIATTR_MERCURY_ISA_VERSION
	.align		4
        /*0020*/ 	.byte	0x03, 0x5f
        /*0022*/ 	.short	0x0101


	//----- nvinfo : EIATTR_EXIT_INSTR_OFFSETS
	.align		4
        /*0024*/ 	.byte	0x04, 0x1c
        /*0026*/ 	.short	(.L_220 - .L_219)


	//   ....[0]....
.L_219:
        /*0028*/ 	.word	0x00000010


	//----- nvinfo : EIATTR_MAX_THREADS
	.align		4
.L_220:
        /*002c*/ 	.byte	0x04, 0x05
        /*002e*/ 	.short	(.L_222 - .L_221)
.L_221:
        /*0030*/ 	.word	0x00000100
        /*0034*/ 	.word	0x00000001
        /*0038*/ 	.word	0x00000001


	//----- nvinfo : EIATTR_CBANK_PARAM_SIZE
	.align		4
.L_222:
        /*003c*/ 	.byte	0x03, 0x19
        /*003e*/ 	.short	0x0438


	//----- nvinfo : EIATTR_PARAM_CBANK
	.align		4
        /*0040*/ 	.byte	0x04, 0x0a
        /*0042*/ 	.short	(.L_224 - .L_223)
	.align		4
.L_223:
        /*0044*/ 	.word	index@(.nv.constant0._ZN7cutlass13device_kernelIN5flash19enable_sm80_to_sm89INS1_16FlashAttnFwdSm80INS1_25CollectiveMainloopFwdSm80ILi8ELi1ELb1EN4cute5tupleIJNS5_1CILi128EEENS7_ILi112EEES8_EEELi128ENS_10bfloat16_tEfNS_4arch4Sm80ELb1ELb0ELb0ELb1ELb1ELb1ELb1ELb1EEENS1_21CollectiveEpilogueFwdINS6_IJS8_S8_S9_EEENS6_IJNS7_ILi1EEESH_SH_EEESB_SD_Li256ELb1ELb1ELb1ELb0EEENS1_36VarlenDynamicPersistentTileSchedulerILi128ELi112ELi256ELi256ELb1ELb1ELb0ELb1ELb1ELb1EEEEEEEEEvNT_6ParamsE)
        /*0048*/ 	.short	0x0210
        /*004a*/ 	.short	0x0438


	//----- nvinfo : EIATTR_SW_WAR
	.align		4
.L_224:
        /*004c*/ 	.byte	0x04, 0x36
        /*004e*/ 	.short	(.L_226 - .L_225)
.L_225:
        /*0050*/ 	.word	0x00000008
.L_226:


//--------------------- .nv.callgraph             --------------------------
	.section	.nv.callgraph,"",@"SHT_CUDA_CALLGRAPH"
	.align	4
	.sectionentsize	8
	.align		4
        /*0000*/ 	.word	0x00000000
	.align		4
        /*0004*/ 	.word	0xffffffff
	.align		4
        /*0008*/ 	.word	0x00000000
	.align		4
        /*000c*/ 	.word	0xfffffffe
	.align		4
        /*0010*/ 	.word	0x00000000
	.align		4
        /*0014*/ 	.word	0xfffffffd
	.align		4
        /*0018*/ 	.word	0x00000000
	.align		4
        /*001c*/ 	.word	0xfffffffc


//--------------------- .nv.constant4             --------------------------
	.section	.nv.constant4,"a",@progbits
	.align	8
	.align		8
.nv.constant4:
        /*0000*/ 	.dword	_ZN78_INTERNAL_417c4976_42_flash_fwd_hdim128_bf16_paged_split_sm80_cu_f3e6f9ee_31444cuda3std3__45__cpo5beginE
	.align		8
        /*0008*/ 	.dword	_ZN78_INTERNAL_417c4976_42_flash_fwd_hdim128_bf16_paged_split_sm80_cu_f3e6f9ee_31444cuda3std3__45__cpo3endE
	.align		8
        /*0010*/ 	.dword	_ZN78_INTERNAL_417c4976_42_flash_fwd_hdim128_bf16_paged_split_sm80_cu_f3e6f9ee_31444cuda3std3__45__cpo6cbeginE
	.align		8
        /*0018*/ 	.dword	_ZN78_INTERNAL_417c4976_42_flash_fwd_hdim128_bf16_paged_split_sm80_cu_f3e6f9ee_31444cuda3std3__45__cpo4cendE
	.align		8
        /*0020*/ 	.dword	_ZN78_INTERNAL_417c4976_42_flash_fwd_hdim128_bf16_paged_split_sm80_cu_f3e6f9ee_31444cuda3std3__480_GLOBAL__N__417c4976_42_flash_fwd_hdim128_bf16_paged_split_sm80_cu_f3e6f9ee_31446ignoreE
	.align		8
        /*0028*/ 	.dword	_ZN78_INTERNAL_417c4976_42_flash_fwd_hdim128_bf16_paged_split_sm80_cu_f3e6f9ee_31444cuda3std3__419piecewise_constructE
	.align		8
        /*0030*/ 	.dword	_ZN78_INTERNAL_417c4976_42_flash_fwd_hdim128_bf16_paged_split_sm80_cu_f3e6f9ee_31444cuda3std3__48in_placeE
	.align		8
        /*0038*/ 	.dword	_ZN78_INTERNAL_417c4976_42_flash_fwd_hdim128_bf16_paged_split_sm80_cu_f3e6f9ee_31444cuda3std6ranges3__45__cpo4swapE
	.align		8
        /*0040*/ 	.dword	_ZN78_INTERNAL_417c4976_42_flash_fwd_hdim128_bf16_paged_split_sm80_cu_f3e6f9ee_31444cuda3std6ranges3__45__cpo9iter_moveE
	.align		8
        /*0048*/ 	.dword	_ZN78_INTERNAL_417c4976_42_flash_fwd_hdim128_bf16_paged_split_sm80_cu_f3e6f9ee_31444cute7productE
	.align		8
        /*0050*/ 	.dword	_ZN78_INTERNAL_417c4976_42_flash_fwd_hdim128_bf16_paged_split_sm80_cu_f3e6f9ee_31444cute1_E


//--------------------- .text._ZN7cutlass13device_kernelIN5flash19enable_sm80_to_sm89INS1_16FlashAttnFwdSm80INS1_25CollectiveMainloopFwdSm80ILi8ELi1ELb1EN4cute5tupleIJNS5_1CILi128EEES8_S8_EEELi128ENS_10bfloat16_tEfNS_4arch4Sm80ELb0ELb0ELb0ELb0ELb1ELb0ELb1ELb1EEENS1_21CollectiveEpilogueFwdIS9_NS6_IJNS7_ILi1EEESF_SF_EEESA_SC_Li256ELb0ELb1ELb1ELb0EEENS1_19SingleTileSchedulerILb0ELb1ELb1ELi128EEEEEEEEEvNT_6ParamsE --------------------------
	.section	.text._ZN7cutlass13device_kernelIN5flash19enable_sm80_to_sm89INS1_16FlashAttnFwdSm80INS1_25CollectiveMainloopFwdSm80ILi8ELi1ELb1EN4cute5tupleIJNS5_1CILi128EEES8_S8_EEELi128ENS_10bfloat16_tEfNS_4arch4Sm80ELb0ELb0ELb0ELb0ELb1ELb0ELb1ELb1EEENS1_21CollectiveEpilogueFwdIS9_NS6_IJNS7_ILi1EEESF_SF_EEESA_SC_Li256ELb0ELb1ELb1ELb0EEENS1_19SingleTileSchedulerILb0ELb1ELb1ELi128EEEEEEEEEvNT_6ParamsE,"ax",@progbits
	.align	128
.text._ZN7cutlass13device_kernelIN5flash19enable_sm80_to_sm89INS1_16FlashAttnFwdSm80INS1_25CollectiveMainloopFwdSm80ILi8ELi1ELb1EN4cute5tupleIJNS5_1CILi128EEES8_S8_EEELi128ENS_10bfloat16_tEfNS_4arch4Sm80ELb0ELb0ELb0ELb0ELb1ELb0ELb1ELb1EEENS1_21CollectiveEpilogueFwdIS9_NS6_IJNS7_ILi1EEESF_SF_EEESA_SC_Li256ELb0ELb1ELb1ELb0EEENS1_19SingleTileSchedulerILb0ELb1ELb1ELi128EEEEEEEEEvNT_6ParamsE:
        .type           _ZN7cutlass13device_kernelIN5flash19enable_sm80_to_sm89INS1_16FlashAttnFwdSm80INS1_25CollectiveMainloopFwdSm80ILi8ELi1ELb1EN4cute5tupleIJNS5_1CILi128EEES8_S8_EEELi128ENS_10bfloat16_tEfNS_4arch4Sm80ELb0ELb0ELb0ELb0ELb1ELb0ELb1ELb1EEENS1_21CollectiveEpilogueFwdIS9_NS6_IJNS7_ILi1EEESF_SF_EEESA_SC_Li256ELb0ELb1ELb1ELb0EEENS1_19SingleTileSchedulerILb0ELb1ELb1ELi128EEEEEEEEEvNT_6ParamsE,@function
        .size           _ZN7cutlass13device_kernelIN5flash19enable_sm80_to_sm89INS1_16FlashAttnFwdSm80INS1_25CollectiveMainloopFwdSm80ILi8ELi1ELb1EN4cute5tupleIJNS5_1CILi128EEES8_S8_EEELi128ENS_10bfloat16_tEfNS_4arch4Sm80ELb0ELb0ELb0ELb0ELb1ELb0ELb1ELb1EEENS1_21CollectiveEpilogueFwdIS9_NS6_IJNS7_ILi1EEESF_SF_EEESA_SC_Li256ELb0ELb1ELb1ELb0EEENS1_19SingleTileSchedulerILb0ELb1ELb1ELi128EEEEEEEEEvNT_6ParamsE,(.L_x_12 - _ZN7cutlass13device_kernelIN5flash19enable_sm80_to_sm89INS1_16FlashAttnFwdSm80INS1_25CollectiveMainloopFwdSm80ILi8ELi1ELb1EN4cute5tupleIJNS5_1CILi128EEES8_S8_EEELi128ENS_10bfloat16_tEfNS_4arch4Sm80ELb0ELb0ELb0ELb0ELb1ELb0ELb1ELb1EEENS1_21CollectiveEpilogueFwdIS9_NS6_IJNS7_ILi1EEESF_SF_EEESA_SC_Li256ELb0ELb1ELb1ELb0EEENS1_19SingleTileSchedulerILb0ELb1ELb1ELi128EEEEEEEEEvNT_6ParamsE)
        .other          _ZN7cutlass13device_kernelIN5flash19enable_sm80_to_sm89INS1_16FlashAttnFwdSm80INS1_25CollectiveMainloopFwdSm80ILi8ELi1ELb1EN4cute5tupleIJNS5_1CILi128EEES8_S8_EEELi128ENS_10bfloat16_tEfNS_4arch4Sm80ELb0ELb0ELb0ELb0ELb1ELb0ELb1ELb1EEENS1_21CollectiveEpilogueFwdIS9_NS6_IJNS7_ILi1EEESF_SF_EEESA_SC_Li256ELb0ELb1ELb1ELb0EEENS1_19SingleTileSchedulerILb0ELb1ELb1ELi128EEEEEEEEEvNT_6ParamsE,@"STO_CUDA_ENTRY STV_DEFAULT"
_ZN7cutlass13device_kernelIN5flash19enable_sm80_to_sm89INS1_16FlashAttnFwdSm80INS1_25CollectiveMainloopFwdSm80ILi8ELi1ELb1EN4cute5tupleIJNS5_1CILi128EEES8_S8_EEELi128ENS_10bfloat16_tEfNS_4arch4Sm80ELb0ELb0ELb0ELb0ELb1ELb0ELb1ELb1EEENS1_21CollectiveEpilogueFwdIS9_NS6_IJNS7_ILi1EEESF_SF_EEESA_SC_Li256ELb0ELb1ELb1ELb0EEENS1_19SingleTileSchedulerILb0ELb1ELb1ELi128EEEEEEEEEvNT_6ParamsE:
[----:B------:R-:W-:Y:S01]  /*0000*/  LDC R1, c[0x0][0x28] ;  /* 0x00000a00ff017b82 */ /* 0x000fe20000000800 */
[----:B------:R-:W-:Y:S05]  /*0010*/  EXIT ;  /* 0x000000000000794d */ /* 0x000fea0003800000 */
.L_x_0:
[----:B------:R-:W-:-:S00]  /*0020*/  BRA `(.L_x_0) ;  /* 0xfffffffc00fc7947 */ /* 0x000fc0000383ffff */
[----:B------:R-:W-:-:S00]  /*0030*/  NOP ;  /* 0x0000000000007918 */ /* 0x000fc00000000000 */
        /* <DEDUP_REMOVED lines=12> */
.L_x_12:


//--------------------- .text._ZN7cutlass13device_kernelIN5flash19enable_sm80_to_sm89INS1_16FlashAttnFwdSm80INS1_25CollectiveMainloopFwdSm80ILi8ELi1ELb1EN4cute5tupleIJNS5_1CILi128EEENS7_ILi96EEES8_EEELi128ENS_10bfloat16_tEfNS_4arch4Sm80ELb0ELb1ELb0ELb0ELb1ELb0ELb1ELb1EEENS1_21CollectiveEpilogueFwdINS6_IJS8_S8_S9_EEENS6_IJNS7_ILi1EEESH_SH_EEESB_SD_Li256ELb0ELb1ELb1ELb0EEENS1_19SingleTileSchedulerILb0ELb1ELb1ELi128EEEEEEEEEvNT_6ParamsE --------------------------
	.section	.text._ZN7cutlass13device_kernelIN5flash19enable_sm80_to_sm89INS1_16FlashAttnFwdSm80INS1_25CollectiveMainloopFwdSm80ILi8ELi1ELb1EN4cute5tupleIJNS5_1CILi128EEENS7_ILi96EEES8_EEELi128ENS_10bfloat16_tEfNS_4arch4Sm80ELb0ELb1ELb0ELb0ELb1ELb0ELb1ELb1EEENS1_21CollectiveEpilogueFwdINS6_IJS8_S8_S9_EEENS6_IJNS7_ILi1EEESH_SH_EEESB_SD_Li256ELb0ELb1ELb1ELb0EEENS1_19SingleTileSchedulerILb0ELb1ELb1ELi128EEEEEEEEEvNT_6ParamsE,"ax",@progbits
	.align	128
.text._ZN7cutlass13device_kernelIN5flash19enable_sm80_to_sm89INS1_16FlashAttnFwdSm80INS1_25CollectiveMainloopFwdSm80ILi8ELi1ELb1EN4cute5tupleIJNS5_1CILi128EEENS7_ILi96EEES8_EEELi128ENS_10bfloat16_tEfNS_4arch4Sm80ELb0ELb1ELb0ELb0ELb1ELb0ELb1ELb1EEENS1_21CollectiveEpilogueFwdINS6_IJS8_S8_S9_EEENS6_IJNS7_ILi1EEESH_SH_EEESB_SD_Li256ELb0ELb1ELb1ELb0EEENS1_19SingleTileSchedulerILb0ELb1ELb1ELi128EEEEEEEEEvNT_6ParamsE:
        .type           _ZN7cutlass13device_kernelIN5flash19enable_sm80_to_sm89INS1_16FlashAttnFwdSm80INS1_25CollectiveMainloopFwdSm80ILi8ELi1ELb1EN4cute5tupleIJNS5_1CILi128EEENS7_ILi96EEES8_EEELi128ENS_10bfloat16_tEfNS_4arch4Sm80ELb0ELb1ELb0ELb0ELb1ELb0ELb1ELb1EEENS1_21CollectiveEpilogueFwdINS6_IJS8_S8_S9_EEENS6_IJNS7_ILi1EEESH_SH_EEESB_SD_Li256ELb0ELb1ELb1ELb0EEENS1_19SingleTileSchedulerILb0ELb1ELb1ELi128EEEEEEEEEvNT_6ParamsE,@function
        .size           _ZN7cutlass13device_kernelIN5flash19enable_sm80_to_sm89INS1_16FlashAttnFwdSm80INS1_25CollectiveMainloopFwdSm80ILi8ELi1ELb1EN4cute5tupleIJNS5_1CILi128EEENS7_ILi96EEES8_EEELi128ENS_10bfloat16_tEfNS_4arch4Sm80ELb0ELb1ELb0ELb0ELb1ELb0ELb1ELb1EEENS1_21CollectiveEpilogueFwdINS6_IJS8_S8_S9_EEENS6_IJNS7_ILi1EEESH_SH_EEESB_SD_Li256ELb0ELb1ELb1ELb0EEENS1_19SingleTileSchedulerILb0ELb1ELb1ELi128EEEEEEEEEvNT_6ParamsE,(.L_x_13 - _ZN7cutlass13device_kernelIN5flash19enable_sm80_to_sm89INS1_16FlashAttnFwdSm80INS1_25CollectiveMainloopFwdSm80ILi8ELi1ELb1EN4cute5tupleIJNS5_1CILi128EEENS7_ILi96EEES8_EEELi128ENS_10bfloat16_tEfNS_4arch4Sm80ELb0ELb1ELb0ELb0ELb1ELb0ELb1ELb1EEENS1_21CollectiveEpilogueFwdINS6_IJS8_S8_S9_EEENS6_IJNS7_ILi1EEESH_SH_EEESB_SD_Li256ELb0ELb1ELb1ELb0EEENS1_19SingleTileSchedulerILb0ELb1ELb1ELi128EEEEEEEEEvNT_6ParamsE)
        .other          _ZN7cutlass13device_kernelIN5flash19enable_sm80_to_sm89INS1_16FlashAttnFwdSm80INS1_25CollectiveMainloopFwdSm80ILi8ELi1ELb1EN4cute5tupleIJNS5_1CILi128EEENS7_ILi96EEES8_EEELi128ENS_10bfloat16_tEfNS_4arch4Sm80ELb0ELb1ELb0ELb0ELb1ELb0ELb1ELb1EEENS1_21CollectiveEpilogueFwdINS6_IJS8_S8_S9_EEENS6_IJNS7_ILi1EEESH_SH_EEESB_SD_Li256ELb0ELb1ELb1ELb0EEENS1_19SingleTileSchedulerILb0ELb1ELb1ELi128EEEEEEEEEvNT_6ParamsE,@"STO_CUDA_ENTRY STV_DEFAULT"
_ZN7cutlass13device_kernelIN5flash19enable_sm80_to_sm89INS1_16FlashAttnFwdSm80INS1_25CollectiveMainloopFwdSm80ILi8ELi1ELb1EN4cute5tupleIJNS5_1CILi128EEENS7_ILi96EEES8_EEELi128ENS_10bfloat16_tEfNS_4arch4Sm80ELb0ELb1ELb0ELb0ELb1ELb0ELb1ELb1EEENS1_21CollectiveEpilogueFwdINS6_IJS8_S8_S9_EEENS6_IJNS7_ILi1EEESH_SH_EEESB_SD_Li256ELb0ELb1ELb1ELb0EEENS1_19SingleTileSchedulerILb0ELb1ELb1ELi128EEEEEEEEEvNT_6ParamsE:
[----:B------:R-:W-:Y:S01]  /*0000*/  LDC R1, c[0x0][0x28] ;  /* 0x00000a00ff017b82 */ /* 0x000fe20000000800 */
[----:B------:R-:W-:Y:S05]  /*0010*/  EXIT ;  /* 0x000000000000794d */ /* 0x000fea0003800000 */
.L_x_1:
        /* <DEDUP_REMOVED lines=14> */
.L_x_13:


//--------------------- .text._ZN7cutlass13device_kernelIN5flash19enable_sm80_to_sm89INS1_16FlashAttnFwdSm80INS1_25CollectiveMainloopFwdSm80ILi8ELi1ELb1EN4cute5tupleIJNS5_1CILi128EEES8_S8_EEELi128ENS_10bfloat16_tEfNS_4arch4Sm80ELb1ELb0ELb0ELb0ELb1ELb0ELb1ELb1EEENS1_21CollectiveEpilogueFwdIS9_NS6_IJNS7_ILi1EEESF_SF_EEESA_SC_Li256ELb0ELb1ELb1ELb0EEENS1_30DynamicPersistentTileSchedulerILi256ELi256ELb1ELb1ELb0EEEEEEEEEvNT_6ParamsE --------------------------
	.section	.text._ZN7cutlass13device_kernelIN5flash19enable_sm80_to_sm89INS1_16FlashAttnFwdSm80INS1_25CollectiveMainloopFwdSm80ILi8ELi1ELb1EN4cute5tupleIJNS5_1CILi128EEES8_S8_EEELi128ENS_10bfloat16_tEfNS_4arch4Sm80ELb1ELb0ELb0ELb0ELb1ELb0ELb1ELb1EEENS1_21CollectiveEpilogueFwdIS9_NS6_IJNS7_ILi1EEESF_SF_EEESA_SC_Li256ELb0ELb1ELb1ELb0EEENS1_30DynamicPersistentTileSchedulerILi256ELi256ELb1ELb1ELb0EEEEEEEEEvNT_6ParamsE,"ax",@progbits
	.align	128
.text._ZN7cutlass13device_kernelIN5flash19enable_sm80_to_sm89INS1_16FlashAttnFwdSm80INS1_25CollectiveMainloopFwdSm80ILi8ELi1ELb1EN4cute5tupleIJNS5_1CILi128EEES8_S8_EEELi128ENS_10bfloat16_tEfNS_4arch4Sm80ELb1ELb0ELb0ELb0ELb1ELb0ELb1ELb1EEENS1_21CollectiveEpilogueFwdIS9_NS6_IJNS7_ILi1EEESF_SF_EEESA_SC_Li256ELb0ELb1ELb1ELb0EEENS1_30DynamicPersistentTileSchedulerILi256ELi256ELb1ELb1ELb0EEEEEEEEEvNT_6ParamsE:
        .type           _ZN7cutlass13device_kernelIN5flash19enable_sm80_to_sm89INS1_16FlashAttnFwdSm80INS1_25CollectiveMainloopFwdSm80ILi8ELi1ELb1EN4cute5tupleIJNS5_1CILi128EEES8_S8_EEELi128ENS_10bfloat16_tEfNS_4arch4Sm80ELb1ELb0ELb0ELb0ELb1ELb0ELb1ELb1EEENS1_21CollectiveEpilogueFwdIS9_NS6_IJNS7_ILi1EEESF_SF_EEESA_SC_Li256ELb0ELb1ELb1ELb0EEENS1_30DynamicPersistentTileSchedulerILi256ELi256ELb1ELb1ELb0EEEEEEEEEvNT_6ParamsE,@function
        .size           _ZN7cutlass13device_kernelIN5flash19enable_sm80_to_sm89INS1_16FlashAttnFwdSm80INS1_25CollectiveMainloopFwdSm80ILi8ELi1ELb1EN4cute5tupleIJNS5_1CILi128EEES8_S8_EEELi128ENS_10bfloat16_tEfNS_4arch4Sm80ELb1ELb0ELb0ELb0ELb1ELb0ELb1ELb1EEENS1_21CollectiveEpilogueFwdIS9_NS6_IJNS7_ILi1EEESF_SF_EEESA_SC_Li256ELb0ELb1ELb1ELb0EEENS1_30DynamicPersistentTileSchedulerILi256ELi256ELb1ELb1ELb0EEEEEEEEEvNT_6ParamsE,(.L_x_14 - _ZN7cutlass13device_kernelIN5flash19enable_sm80_to_sm89INS1_16FlashAttnFwdSm80INS1_25CollectiveMainloopFwdSm80ILi8ELi1ELb1EN4cute5tupleIJNS5_1CILi128EEES8_S8_EEELi128ENS_10bfloat16_tEfNS_4arch4Sm80ELb1ELb0ELb0ELb0ELb1ELb0ELb1ELb1EEENS1_21CollectiveEpilogueFwdIS9_NS6_IJNS7_ILi1EEESF_SF_EEESA_SC_Li256ELb0ELb1ELb1ELb0EEENS1_30DynamicPersistentTileSchedulerILi256ELi256ELb1ELb1ELb0EEEEEEEEEvNT_6ParamsE)
        .other          _ZN7cutlass13device_kernelIN5flash19enable_sm80_to_sm89INS1_16FlashAttnFwdSm80INS1_25CollectiveMainloopFwdSm80ILi8ELi1ELb1EN4cute5tupleIJNS5_1CILi128EEES8_S8_EEELi128ENS_10bfloat16_tEfNS_4arch4Sm80ELb1ELb0ELb0ELb0ELb1ELb0ELb1ELb1EEENS1_21CollectiveEpilogueFwdIS9_NS6_IJNS7_ILi1EEESF_SF_EEESA_SC_Li256ELb0ELb1ELb1ELb0EEENS1_30DynamicPersistentTileSchedulerILi256ELi256ELb1ELb1ELb0EEEEEEEEEvNT_6ParamsE,@"STO_CUDA_ENTRY STV_DEFAULT"
_ZN7cutlass13device_kernelIN5flash19enable_sm80_to_sm89INS1_16FlashAttnFwdSm80INS1_25CollectiveMainloopFwdSm80ILi8ELi1ELb1EN4cute5tupleIJNS5_1CILi128EEES8_S8_EEELi128ENS_10bfloat16_tEfNS_4arch4Sm80ELb1ELb0ELb0ELb0ELb1ELb0ELb1ELb1EEENS1_21CollectiveEpilogueFwdIS9_NS6_IJNS7_ILi1EEESF_SF_EEESA_SC_Li256ELb0ELb1ELb1ELb0EEENS1_30DynamicPersistentTileSchedulerILi256ELi256ELb1ELb1ELb0EEEEEEEEEvNT_6ParamsE:
[----:B------:R-:W-:Y:S01]  /*0000*/  LDC R1, c[0x0][0x28] ;  /* 0x00000a00ff017b82 */ /* 0x000fe20000000800 */
[----:B------:R-:W-:Y:S05]  /*0010*/  EXIT ;  /* 0x000000000000794d */ /* 0x000fea0003800000 */
.L_x_2:
        /* <DEDUP_REMOVED lines=14> */
.L_x_14:


//--------------------- .text._ZN7cutlass13device_kernelIN5flash19enable_sm80_to_sm89INS1_16FlashAttnFwdSm80INS1_25CollectiveMainloopFwdSm80ILi4ELi1ELb0EN4cute5tupleIJNS5_1CILi128EEENS7_ILi64EEES8_EEELi128ENS_10bfloat16_tEfNS_4arch4Sm80ELb0ELb0ELb0ELb0ELb1ELb0ELb1ELb1EEENS1_21CollectiveEpilogueFwdINS6_IJS8_S8_S9_EEENS6_IJNS7_ILi1EEESH_SH_EEESB_SD_Li128ELb0ELb1ELb1ELb0EEENS1_19SingleTileSchedulerILb0ELb1ELb1ELi128EEEEEEEEEvNT_6ParamsE --------------------------
	.section	.text._ZN7cutlass13device_kernelIN5flash19enable_sm80_to_sm89INS1_16FlashAttnFwdSm80INS1_25CollectiveMainloopFwdSm80ILi4ELi1ELb0EN4cute5tupleIJNS5_1CILi128EEENS7_ILi64EEES8_EEELi128ENS_10bfloat16_tEfNS_4arch4Sm80ELb0ELb0ELb0ELb0ELb1ELb0ELb1ELb1EEENS1_21CollectiveEpilogueFwdINS6_IJS8_S8_S9_EEENS6_IJNS7_ILi1EEESH_SH_EEESB_SD_Li128ELb0ELb1ELb1ELb0EEENS1_19SingleTileSchedulerILb0ELb1ELb1ELi128EEEEEEEEEvNT_6ParamsE,"ax",@progbits
	.align	128
.text._ZN7cutlass13device_kernelIN5flash19enable_sm80_to_sm89INS1_16FlashAttnFwdSm80INS1_25CollectiveMainloopFwdSm80ILi4ELi1ELb0EN4cute5tupleIJNS5_1CILi128EEENS7_ILi64EEES8_EEELi128ENS_10bfloat16_tEfNS_4arch4Sm80ELb0ELb0ELb0ELb0ELb1ELb0ELb1ELb1EEENS1_21CollectiveEpilogueFwdINS6_IJS8_S8_S9_EEENS6_IJNS7_ILi1EEESH_SH_EEESB_SD_Li128ELb0ELb1ELb1ELb0EEENS1_19SingleTileSchedulerILb0ELb1ELb1ELi128EEEEEEEEEvNT_6ParamsE:
        .type           _ZN7cutlass13device_kernelIN5flash19enable_sm80_to_sm89INS1_16FlashAttnFwdSm80INS1_25CollectiveMainloopFwdSm80ILi4ELi1ELb0EN4cute5tupleIJNS5_1CILi128EEENS7_ILi64EEES8_EEELi128ENS_10bfloat16_tEfNS_4arch4Sm80ELb0ELb0ELb0ELb0ELb1ELb0ELb1ELb1EEENS1_21CollectiveEpilogueFwdINS6_IJS8_S8_S9_EEENS6_IJNS7_ILi1EEESH_SH_EEESB_SD_Li128ELb0ELb1ELb1ELb0EEENS1_19SingleTileSchedulerILb0ELb1ELb1ELi128EEEEEEEEEvNT_6ParamsE,@function
        .size           _ZN7cutlass13device_kernelIN5flash19enable_sm80_to_sm89INS1_16FlashAttnFwdSm80INS1_25CollectiveMainloopFwdSm80ILi4ELi1ELb0EN4cute5tupleIJNS5_1CILi128EEENS7_ILi64EEES8_EEELi128ENS_10bfloat16_tEfNS_4arch4Sm80ELb0ELb0ELb0ELb0ELb1ELb0ELb1ELb1EEENS1_21CollectiveEpilogueFwdINS6_IJS8_S8_S9_EEENS6_IJNS7_ILi1EEESH_SH_EEESB_SD_Li128ELb0ELb1ELb1ELb0EEENS1_19SingleTileSchedulerILb0ELb1ELb1ELi128EEEEEEEEEvNT_6ParamsE,(.L_x_15 - _ZN7cutlass13device_kernelIN5flash19enable_sm80_to_sm89INS1_16FlashAttnFwdSm80INS1_25CollectiveMainloopFwdSm80ILi4ELi1ELb0EN4cute5tupleIJNS5_1CILi128EEENS7_ILi64EEES8_EEELi128ENS_10bfloat16_tEfNS_4arch4Sm80ELb0ELb0ELb0ELb0ELb1ELb0ELb1ELb1EEENS1_21CollectiveEpilogueFwdINS6_IJS8_S8_S9_EEENS6_IJNS7_ILi1EEESH_SH_EEESB_SD_Li128ELb0ELb1ELb1ELb0EEENS1_19SingleTileSchedulerILb0ELb1ELb1ELi128EEEEEEEEEvNT_6ParamsE)
        .other          _ZN7cutlass13device_kernelIN5flash19enable_sm80_to_sm89INS1_16FlashAttnFwdSm80INS1_25CollectiveMainloopFwdSm80ILi4ELi1ELb0EN4cute5tupleIJNS5_1CILi128EEENS7_ILi64EEES8_EEELi128ENS_10bfloat16_tEfNS_4arch4Sm80ELb0ELb0ELb0ELb0ELb1ELb0ELb1ELb1EEENS1_21CollectiveEpilogueFwdINS6_IJS8_S8_S9_EEENS6_IJNS7_ILi1EEESH_SH_EEESB_SD_Li128ELb0ELb1ELb1ELb0EEENS1_19SingleTileSchedulerILb0ELb1ELb1ELi128EEEEEEEEEvNT_6ParamsE,@"STO_CUDA_ENTRY STV_DEFAULT"
_ZN7cutlass13device_kernelIN5flash19enable_sm80_to_sm89INS1_16FlashAttnFwdSm80INS1_25CollectiveMainloopFwdSm80ILi4ELi1ELb0EN4cute5tupleIJNS5_1CILi128EEENS7_ILi64EEES8_EEELi128ENS_10bfloat16_tEfNS_4arch4Sm80ELb0ELb0ELb0ELb0ELb1ELb0ELb1ELb1EEENS1_21CollectiveEpilogueFwdINS6_IJS8_S8_S9_EEENS6_IJNS7_ILi1EEESH_SH_EEESB_SD_Li128ELb0ELb1ELb1ELb0EEENS1_19SingleTileSchedulerILb0ELb1ELb1ELi128EEEEEEEEEvNT_6ParamsE:
[----:B------:R-:W-:Y:S01]  /*0000*/  LDC R1, c[0x0][0x28] ;  /* 0x00000a00ff017b82 */ /* 0x000fe20000000800 */
[----:B------:R-:W-:Y:S05]  /*0010*/  EXIT ;  /* 0x000000000000794d */ /* 0x000fea0003800000 */
.L_x_3:
        /* <DEDUP_REMOVED lines=14> */
.L_x_15:


//--------------------- .text._ZN7cutlass13device_kernelIN5flash19enable_sm80_to_sm89INS1_16FlashAttnFwdSm80INS1_25CollectiveMainloopFwdSm80ILi8ELi1ELb1EN4cute5tupleIJNS5_1CILi128EEENS7_ILi112EEES8_EEELi128ENS_10bfloat16_tEfNS_4arch4Sm80ELb0ELb0ELb0ELb1ELb1ELb0ELb1ELb1EEENS1_21CollectiveEpilogueFwdINS6_IJS8_S8_S9_EEENS6_IJNS7_ILi1EEESH_SH_EEESB_SD_Li256ELb1ELb1ELb1ELb0EEENS1_36VarlenDynamicPersistentTileSchedulerILi128ELi112ELi256ELi256ELb1ELb1ELb0ELb0ELb1ELb1EEEEEEEEEvNT_6ParamsE --------------------------
	.section	.text._ZN7cutlass13device_kernelIN5flash19enable_sm80_to_sm89INS1_16FlashAttnFwdSm80INS1_25CollectiveMainloopFwdSm80ILi8ELi1ELb1EN4cute5tupleIJNS5_1CILi128EEENS7_ILi112EEES8_EEELi128ENS_10bfloat16_tEfNS_4arch4Sm80ELb0ELb0ELb0ELb1ELb1ELb0ELb1ELb1EEENS1_21CollectiveEpilogueFwdINS6_IJS8_S8_S9_EEENS6_IJNS7_ILi1EEESH_SH_EEESB_SD_Li256ELb1ELb1ELb1ELb0EEENS1_36VarlenDynamicPersistentTileSchedulerILi128ELi112ELi256ELi256ELb1ELb1ELb0ELb0ELb1ELb1EEEEEEEEEvNT_6ParamsE,"ax",@progbits
	.align	128
.text._ZN7cutlass13device_kernelIN5flash19enable_sm80_to_sm89INS1_16FlashAttnFwdSm80INS1_25CollectiveMainloopFwdSm80ILi8ELi1ELb1EN4cute5tupleIJNS5_1CILi128EEENS7_ILi112EEES8_EEELi128ENS_10bfloat16_tEfNS_4arch4Sm80ELb0ELb0ELb0ELb1ELb1ELb0ELb1ELb1EEENS1_21CollectiveEpilogueFwdINS6_IJS8_S8_S9_EEENS6_IJNS7_ILi1EEESH_SH_EEESB_SD_Li256ELb1ELb1ELb1ELb0EEENS1_36VarlenDynamicPersistentTileSchedulerILi128ELi112ELi256ELi256ELb1ELb1ELb0ELb0ELb1ELb1EEEEEEEEEvNT_6ParamsE:
        .type           _ZN7cutlass13device_kernelIN5flash19enable_sm80_to_sm89INS1_16FlashAttnFwdSm80INS1_25CollectiveMainloopFwdSm80ILi8ELi1ELb1EN4cute5tupleIJNS5_1CILi128EEENS7_ILi112EEES8_EEELi128ENS_10bfloat16_tEfNS_4arch4Sm80ELb0ELb0ELb0ELb1ELb1ELb0ELb1ELb1EEENS1_21CollectiveEpilogueFwdINS6_IJS8_S8_S9_EEENS6_IJNS7_ILi1EEESH_SH_EEESB_SD_Li256ELb1ELb1ELb1ELb0EEENS1_36VarlenDynamicPersistentTileSchedulerILi128ELi112ELi256ELi256ELb1ELb1ELb0ELb0ELb1ELb1EEEEEEEEEvNT_6ParamsE,@function
        .size           _ZN7cutlass13device_kernelIN5flash19enable_sm80_to_sm89INS1_16FlashAttnFwdSm80INS1_25CollectiveMainloopFwdSm80ILi8ELi1ELb1EN4cute5tupleIJNS5_1CILi128EEENS7_ILi112EEES8_EEELi128ENS_10bfloat16_tEfNS_4arch4Sm80ELb0ELb0ELb0ELb1ELb1ELb0ELb1ELb1EEENS1_21CollectiveEpilogueFwdINS6_IJS8_S8_S9_EEENS6_IJNS7_ILi1EEESH_SH_EEESB_SD_Li256ELb1ELb1ELb1ELb0EEENS1_36VarlenDynamicPersistentTileSchedulerILi128ELi112ELi256ELi256ELb1ELb1ELb0ELb0ELb1ELb1EEEEEEEEEvNT_6ParamsE,(.L_x_16 - _ZN7cutlass13device_kernelIN5flash19enable_sm80_to_sm89INS1_16FlashAttnFwdSm80INS1_25CollectiveMainloopFwdSm80ILi8ELi1ELb1EN4cute5tupleIJNS5_1CILi128EEENS7_ILi112EEES8_EEELi128ENS_10bfloat16_tEfNS_4arch4Sm80ELb0ELb0ELb0ELb1ELb1ELb0ELb1ELb1EEENS1_21CollectiveEpilogueFwdINS6_IJS8_S8_S9_EEENS6_IJNS7_ILi1EEESH_SH_EEESB_SD_Li256ELb1ELb1ELb1ELb0EEENS1_36VarlenDynamicPersistentTileSchedulerILi128ELi112ELi256ELi256ELb1ELb1ELb0ELb0ELb1ELb1EEEEEEEEEvNT_6ParamsE)
        .other          _ZN7cutlass13device_kernelIN5flash19enable_sm80_to_sm89INS1_16FlashAttnFwdSm80INS1_25CollectiveMainloopFwdSm80ILi8ELi1ELb1EN4cute5tupleIJNS5_1CILi128EEENS7_ILi112EEES8_EEELi128ENS_10bfloat16_tEfNS_4arch4Sm80ELb0ELb0ELb0ELb1ELb1ELb0ELb1ELb1EEENS1_21CollectiveEpilogueFwdINS6_IJS8_S8_S9_EEENS6_IJNS7_ILi1EEESH_SH_EEESB_SD_Li256ELb1ELb1ELb1ELb0EEENS1_36VarlenDynamicPersistentTileSchedulerILi128ELi112ELi256ELi256ELb1ELb1ELb0ELb0ELb1ELb1EEEEEEEEEvNT_6ParamsE,@"STO_CUDA_ENTRY STV_DEFAULT"
_ZN7cutlass13device_kernelIN5flash19enable_sm80_to_sm89INS1_16FlashAttnFwdSm80INS1_25CollectiveMainloopFwdSm80ILi8ELi1ELb1EN4cute5tupleIJNS5_1CILi128EEENS7_ILi112EEES8_EEELi128ENS_10bfloat16_tEfNS_4arch4Sm80ELb0ELb0ELb0ELb1ELb1ELb0ELb1ELb1EEENS1_21CollectiveEpilogueFwdINS6_IJS8_S8_S9_EEENS6_IJNS7_ILi1EEESH_SH_EEESB_SD_Li256ELb1ELb1ELb1ELb0EEENS1_36VarlenDynamicPersistentTileSchedulerILi128ELi112ELi256ELi256ELb1ELb1ELb0ELb0ELb1ELb1EEEEEEEEEvNT_6ParamsE:
[----:B------:R-:W-:Y:S01]  /*0000*/  LDC R1, c[0x0][0x28] ;  /* 0x00000a00ff017b82 */ /* 0x000fe20000000800 */
[----:B------:R-:W-:Y:S05]  /*0010*/  EXIT ;  /* 0x000000000000794d */ /* 0x000fea0003800000 */
.L_x_4:
        /* <DEDUP_REMOVED lines=14> */
.L_x_16:


//--------------------- .text._ZN7cutlass13device_kernelIN5flash19enable_sm80_to_sm89INS1_16FlashAttnFwdSm80INS1_25CollectiveMainloopFwdSm80ILi8ELi1ELb1EN4cute5tupleIJNS5_1CILi128EEENS7_ILi112EEES8_EEELi128ENS_10bfloat16_tEfNS_4arch4Sm80ELb0ELb0ELb0ELb1ELb1ELb1ELb1ELb1EEENS1_21CollectiveEpilogueFwdINS6_IJS8_S8_S9_EEENS6_IJNS7_ILi1EEESH_SH_EEESB_SD_Li256ELb1ELb1ELb1ELb0EEENS1_36VarlenDynamicPersistentTileSchedulerILi128ELi112ELi256ELi256ELb1ELb1ELb0ELb0ELb1ELb1EEEEEEEEEvNT_6ParamsE --------------------------
	.section	.text._ZN7cutlass13device_kernelIN5flash19enable_sm80_to_sm89INS1_16FlashAttnFwdSm80INS1_25CollectiveMainloopFwdSm80ILi8ELi1ELb1EN4cute5tupleIJNS5_1CILi128EEENS7_ILi112EEES8_EEELi128ENS_10bfloat16_tEfNS_4arch4Sm80ELb0ELb0ELb0ELb1ELb1ELb1ELb1ELb1EEENS1_21CollectiveEpilogueFwdINS6_IJS8_S8_S9_EEENS6_IJNS7_ILi1EEESH_SH_EEESB_SD_Li256ELb1ELb1ELb1ELb0EEENS1_36VarlenDynamicPersistentTileSchedulerILi128ELi112ELi256ELi256ELb1ELb1ELb0ELb0ELb1ELb1EEEEEEEEEvNT_6ParamsE,"ax",@progbits
	.align	128
.text._ZN7cutlass13device_kernelIN5flash19enable_sm80_to_sm89INS1_16FlashAttnFwdSm80INS1_25CollectiveMainloopFwdSm80ILi8ELi1ELb1EN4cute5tupleIJNS5_1CILi128EEENS7_ILi112EEES8_EEELi128ENS_10bfloat16_tEfNS_4arch4Sm80ELb0ELb0ELb0ELb1ELb1ELb1ELb1ELb1EEENS1_21CollectiveEpilogueFwdINS6_IJS8_S8_S9_EEENS6_IJNS7_ILi1EEESH_SH_EEESB_SD_Li256ELb1ELb1ELb1ELb0EEENS1_36VarlenDynamicPersistentTileSchedulerILi128ELi112ELi256ELi256ELb1ELb1ELb0ELb0ELb1ELb1EEEEEEEEEvNT_6ParamsE:
        .type           _ZN7cutlass13device_kernelIN5flash19enable_sm80_to_sm89INS1_16FlashAttnFwdSm80INS1_25CollectiveMainloopFwdSm80ILi8ELi1ELb1EN4cute5tupleIJNS5_1CILi128EEENS7_ILi112EEES8_EEELi128ENS_10bfloat16_tEfNS_4arch4Sm80ELb0ELb0ELb0ELb1ELb1ELb1ELb1ELb1EEENS1_21CollectiveEpilogueFwdINS6_IJS8_S8_S9_EEENS6_IJNS7_ILi1EEESH_SH_EEESB_SD_Li256ELb1ELb1ELb1ELb0EEENS1_36VarlenDynamicPersistentTileSchedulerILi128ELi112ELi256ELi256ELb1ELb1ELb0ELb0ELb1ELb1EEEEEEEEEvNT_6ParamsE,@function
        .size           _ZN7cutlass13device_kernelIN5flash19enable_sm80_to_sm89INS1_16FlashAttnFwdSm80INS1_25CollectiveMainloopFwdSm80ILi8ELi1ELb1EN4cute5tupleIJNS5_1CILi128EEENS7_ILi112EEES8_EEELi128ENS_10bfloat16_tEfNS_4arch4Sm80ELb0ELb0ELb0ELb1ELb1ELb1ELb1ELb1EEENS1_21CollectiveEpilogueFwdINS6_IJS8_S8_S9_EEENS6_IJNS7_ILi1EEESH_SH_EEESB_SD_Li256ELb1ELb1ELb1ELb0EEENS1_36VarlenDynamicPersistentTileSchedulerILi128ELi112ELi256ELi256ELb1ELb1ELb0ELb0ELb1ELb1EEEEEEEEEvNT_6ParamsE,(.L_x_17 - _ZN7cutlass13device_kernelIN5flash19enable_sm80_to_sm89INS1_16FlashAttnFwdSm80INS1_25CollectiveMainloopFwdSm80ILi8ELi1ELb1EN4cute5tupleIJNS5_1CILi128EEENS7_ILi112EEES8_EEELi128ENS_10bfloat16_tEfNS_4arch4Sm80ELb0ELb0ELb0ELb1ELb1ELb1ELb1ELb1EEENS1_21CollectiveEpilogueFwdINS6_IJS8_S8_S9_EEENS6_IJNS7_ILi1EEESH_SH_EEESB_SD_Li256ELb1ELb1ELb1ELb0EEENS1_36VarlenDynamicPersistentTileSchedulerILi128ELi112ELi256ELi256ELb1ELb1ELb0ELb0ELb1ELb1EEEEEEEEEvNT_6ParamsE)
        .other          _ZN7cutlass13device_kernelIN5flash19enable_sm80_to_sm89INS1_16FlashAttnFwdSm80INS1_25CollectiveMainloopFwdSm80ILi8ELi1ELb1EN4cute5tupleIJNS5_1CILi128EEENS7_ILi112EEES8_EEELi128ENS_10bfloat16_tEfNS_4arch4Sm80ELb0ELb0ELb0ELb1ELb1ELb1ELb1ELb1EEENS1_21CollectiveEpilogueFwdINS6_IJS8_S8_S9_EEENS6_IJNS7_ILi1EEESH_SH_EEESB_SD_Li256ELb1ELb1ELb1ELb0EEENS1_36VarlenDynamicPersistentTileSchedulerILi128ELi112ELi256ELi256ELb1ELb1ELb0ELb0ELb1ELb1EEEEEEEEEvNT_6ParamsE,@"STO_CUDA_ENTRY STV_DEFAULT"
_ZN7cutlass13device_kernelIN5flash19enable_sm80_to_sm89INS1_16FlashAttnFwdSm80INS1_25CollectiveMainloopFwdSm80ILi8ELi1ELb1EN4cute5tupleIJNS5_1CILi128EEENS7_ILi112EEES8_EEELi128ENS_10bfloat16_tEfNS_4arch4Sm80ELb0ELb0ELb0ELb1ELb1ELb1ELb1ELb1EEENS1_21CollectiveEpilogueFwdINS6_IJS8_S8_S9_EEENS6_IJNS7_ILi1EEESH_SH_EEESB_SD_Li256ELb1ELb1ELb1ELb0EEENS1_36VarlenDynamicPersistentTileSchedulerILi128ELi112ELi256ELi256ELb1ELb1ELb0ELb0ELb1ELb1EEEEEEEEEvNT_6ParamsE:
[----:B------:R-:W-:Y:S01]  /*0000*/  LDC R1, c[0x0][0x28] ;  /* 0x00000a00ff017b82 */ /* 0x000fe20000000800 */
[----:B------:R-:W-:Y:S05]  /*0010*/  EXIT ;  /* 0x000000000000794d */ /* 0x000fea0003800000 */
.L_x_5:
        /* <DEDUP_REMOVED lines=14> */
.L_x_17:


//--------------------- .text._ZN7cutlass13device_kernelIN5flash19enable_sm80_to_sm89INS1_16FlashAttnFwdSm80INS1_25CollectiveMainloopFwdSm80ILi4ELi1ELb0EN4cute5tupleIJNS5_1CILi128EEENS7_ILi48EEES8_EEELi128ENS_10bfloat16_tEfNS_4arch4Sm80ELb0ELb1ELb0ELb0ELb1ELb0ELb1ELb1EEENS1_21CollectiveEpilogueFwdINS6_IJS8_S8_S9_EEENS6_IJNS7_ILi1EEESH_SH_EEESB_SD_Li128ELb0ELb1ELb1ELb0EEENS1_19SingleTileSchedulerILb0ELb1ELb1ELi128EEEEEEEEEvNT_6ParamsE --------------------------
	.section	.text._ZN7cutlass13device_kernelIN5flash19enable_sm80_to_sm89INS1_16FlashAttnFwdSm80INS1_25CollectiveMainloopFwdSm80ILi4ELi1ELb0EN4cute5tupleIJNS5_1CILi128EEENS7_ILi48EEES8_EEELi128ENS_10bfloat16_tEfNS_4arch4Sm80ELb0ELb1ELb0ELb0ELb1ELb0ELb1ELb1EEENS1_21CollectiveEpilogueFwdINS6_IJS8_S8_S9_EEENS6_IJNS7_ILi1EEESH_SH_EEESB_SD_Li128ELb0ELb1ELb1ELb0EEENS1_19SingleTileSchedulerILb0ELb1ELb1ELi128EEEEEEEEEvNT_6ParamsE,"ax",@progbits
	.align	128
.text._ZN7cutlass13device_kernelIN5flash19enable_sm80_to_sm89INS1_16FlashAttnFwdSm80INS1_25CollectiveMainloopFwdSm80ILi4ELi1ELb0EN4cute5tupleIJNS5_1CILi128EEENS7_ILi48EEES8_EEELi128ENS_10bfloat16_tEfNS_4arch4Sm80ELb0ELb1ELb0ELb0ELb1ELb0ELb1ELb1EEENS1_21CollectiveEpilogueFwdINS6_IJS8_S8_S9_EEENS6_IJNS7_ILi1EEESH_SH_EEESB_SD_Li128ELb0ELb1ELb1ELb0EEENS1_19SingleTileSchedulerILb0ELb1ELb1ELi128EEEEEEEEEvNT_6ParamsE:
        .type           _ZN7cutlass13device_kernelIN5flash19enable_sm80_to_sm89INS1_16FlashAttnFwdSm80INS1_25CollectiveMainloopFwdSm80ILi4ELi1ELb0EN4cute5tupleIJNS5_1CILi128EEENS7_ILi48EEES8_EEELi128ENS_10bfloat16_tEfNS_4arch4Sm80ELb0ELb1ELb0ELb0ELb1ELb0ELb1ELb1EEENS1_21CollectiveEpilogueFwdINS6_IJS8_S8_S9_EEENS6_IJNS7_ILi1EEESH_SH_EEESB_SD_Li128ELb0ELb1ELb1ELb0EEENS1_19SingleTileSchedulerILb0ELb1ELb1ELi128EEEEEEEEEvNT_6ParamsE,@function
        .size           _ZN7cutlass13device_kernelIN5flash19enable_sm80_to_sm89INS1_16FlashAttnFwdSm80INS1_25CollectiveMainloopFwdSm80ILi4ELi1ELb0EN4cute5tupleIJNS5_1CILi128EEENS7_ILi48EEES8_EEELi128ENS_10bfloat16_tEfNS_4arch4Sm80ELb0ELb1ELb0ELb0ELb1ELb0ELb1ELb1EEENS1_21CollectiveEpilogueFwdINS6_IJS8_S8_S9_EEENS6_IJNS7_ILi1EEESH_SH_EEESB_SD_Li128ELb0ELb1ELb1ELb0EEENS1_19SingleTileSchedulerILb0ELb1ELb1ELi128EEEEEEEEEvNT_6ParamsE,(.L_x_18 - _ZN7cutlass13device_kernelIN5flash19enable_sm80_to_sm89INS1_16FlashAttnFwdSm80INS1_25CollectiveMainloopFwdSm80ILi4ELi1ELb0EN4cute5tupleIJNS5_1CILi128EEENS7_ILi48EEES8_EEELi128ENS_10bfloat16_tEfNS_4arch4Sm80ELb0ELb1ELb0ELb0ELb1ELb0ELb1ELb1EEENS1_21CollectiveEpilogueFwdINS6_IJS8_S8_S9_EEENS6_IJNS7_ILi1EEESH_SH_EEESB_SD_Li128ELb0ELb1ELb1ELb0EEENS1_19SingleTileSchedulerILb0ELb1ELb1ELi128EEEEEEEEEvNT_6ParamsE)
        .other          _ZN7cutlass13device_kernelIN5flash19enable_sm80_to_sm89INS1_16FlashAttnFwdSm80INS1_25CollectiveMainloopFwdSm80ILi4ELi1ELb0EN4cute5tupleIJNS5_1CILi128EEENS7_ILi48EEES8_EEELi128ENS_10bfloat16_tEfNS_4arch4Sm80ELb0ELb1ELb0ELb0ELb1ELb0ELb1ELb1EEENS1_21CollectiveEpilogueFwdINS6_IJS8_S8_S9_EEENS6_IJNS7_ILi1EEESH_SH_EEESB_SD_Li128ELb0ELb1ELb1ELb0EEENS1_19SingleTileSchedulerILb0ELb1ELb1ELi128EEEEEEEEEvNT_6ParamsE,@"STO_CUDA_ENTRY STV_DEFAULT"
_ZN7cutlass13device_kernelIN5flash19enable_sm80_to_sm89INS1_16FlashAttnFwdSm80INS1_25CollectiveMainloopFwdSm80ILi4ELi1ELb0EN4cute5tupleIJNS5_1CILi128EEENS7_ILi48EEES8_EEELi128ENS_10bfloat16_tEfNS_4arch4Sm80ELb0ELb1ELb0ELb0ELb1ELb0ELb1ELb1EEENS1_21CollectiveEpilogueFwdINS6_IJS8_S8_S9_EEENS6_IJNS7_ILi1EEESH_SH_EEESB_SD_Li128ELb0ELb1ELb1ELb0EEENS1_19SingleTileSchedulerILb0ELb1ELb1ELi128EEEEEEEEEvNT_6ParamsE:
[----:B------:R-:W-:Y:S01]  /*0000*/  LDC R1, c[0x0][0x28] ;  /* 0x00000a00ff017b82 */ /* 0x000fe20000000800 */
[----:B------:R-:W-:Y:S05]  /*0010*/  EXIT ;  /* 0x000000000000794d */ /* 0x000fea0003800000 */
.L_x_6:
        /* <DEDUP_REMOVED lines=14> */
.L_x_18:


//--------------------- .text._ZN7cutlass13device_kernelIN5flash19enable_sm80_to_sm89INS1_16FlashAttnFwdSm80INS1_25CollectiveMainloopFwdSm80ILi8ELi1ELb1EN4cute5tupleIJNS5_1CILi128EEENS7_ILi96EEES8_EEELi128ENS_10bfloat16_tEfNS_4arch4Sm80ELb0ELb1ELb0ELb1ELb1ELb0ELb1ELb1EEENS1_21CollectiveEpilogueFwdINS6_IJS8_S8_S9_EEENS6_IJNS7_ILi1EEESH_SH_EEESB_SD_Li256ELb1ELb1ELb1ELb0EEENS1_36VarlenDynamicPersistentTileSchedulerILi128ELi96ELi256ELi256ELb1ELb1ELb0ELb1ELb0ELb1EEEEEEEEEvNT_6ParamsE --------------------------
	.section	.text._ZN7cutlass13device_kernelIN5flash19enable_sm80_to_sm89INS1_16FlashAttnFwdSm80INS1_25CollectiveMainloopFwdSm80ILi8ELi1ELb1EN4cute5tupleIJNS5_1CILi128EEENS7_ILi96EEES8_EEELi128ENS_10bfloat16_tEfNS_4arch4Sm80ELb0ELb1ELb0ELb1ELb1ELb0ELb1ELb1EEENS1_21CollectiveEpilogueFwdINS6_IJS8_S8_S9_EEENS6_IJNS7_ILi1EEESH_SH_EEESB_SD_Li256ELb1ELb1ELb1ELb0EEENS1_36VarlenDynamicPersistentTileSchedulerILi128ELi96ELi256ELi256ELb1ELb1ELb0ELb1ELb0ELb1EEEEEEEEEvNT_6ParamsE,"ax",@progbits
	.align	128
.text._ZN7cutlass13device_kernelIN5flash19enable_sm80_to_sm89INS1_16FlashAttnFwdSm80INS1_25CollectiveMainloopFwdSm80ILi8ELi1ELb1EN4cute5tupleIJNS5_1CILi128EEENS7_ILi96EEES8_EEELi128ENS_10bfloat16_tEfNS_4arch4Sm80ELb0ELb1ELb0ELb1ELb1ELb0ELb1ELb1EEENS1_21CollectiveEpilogueFwdINS6_IJS8_S8_S9_EEENS6_IJNS7_ILi1EEESH_SH_EEESB_SD_Li256ELb1ELb1ELb1ELb0EEENS1_36VarlenDynamicPersistentTileSchedulerILi128ELi96ELi256ELi256ELb1ELb1ELb0ELb1ELb0ELb1EEEEEEEEEvNT_6ParamsE:
        .type           _ZN7cutlass13device_kernelIN5flash19enable_sm80_to_sm89INS1_16FlashAttnFwdSm80INS1_25CollectiveMainloopFwdSm80ILi8ELi1ELb1EN4cute5tupleIJNS5_1CILi128EEENS7_ILi96EEES8_EEELi128ENS_10bfloat16_tEfNS_4arch4Sm80ELb0ELb1ELb0ELb1ELb1ELb0ELb1ELb1EEENS1_21CollectiveEpilogueFwdINS6_IJS8_S8_S9_EEENS6_IJNS7_ILi1EEESH_SH_EEESB_SD_Li256ELb1ELb1ELb1ELb0EEENS1_36VarlenDynamicPersistentTileSchedulerILi128ELi96ELi256ELi256ELb1ELb1ELb0ELb1ELb0ELb1EEEEEEEEEvNT_6ParamsE,@function
        .size           _ZN7cutlass13device_kernelIN5flash19enable_sm80_to_sm89INS1_16FlashAttnFwdSm80INS1_25CollectiveMainloopFwdSm80ILi8ELi1ELb1EN4cute5tupleIJNS5_1CILi128EEENS7_ILi96EEES8_EEELi128ENS_10bfloat16_tEfNS_4arch4Sm80ELb0ELb1ELb0ELb1ELb1ELb0ELb1ELb1EEENS1_21CollectiveEpilogueFwdINS6_IJS8_S8_S9_EEENS6_IJNS7_ILi1EEESH_SH_EEESB_SD_Li256ELb1ELb1ELb1ELb0EEENS1_36VarlenDynamicPersistentTileSchedulerILi128ELi96ELi256ELi256ELb1ELb1ELb0ELb1ELb0ELb1EEEEEEEEEvNT_6ParamsE,(.L_x_19 - _ZN7cutlass13device_kernelIN5flash19enable_sm80_to_sm89INS1_16FlashAttnFwdSm80INS1_25CollectiveMainloopFwdSm80ILi8ELi1ELb1EN4cute5tupleIJNS5_1CILi128EEENS7_ILi96EEES8_EEELi128ENS_10bfloat16_tEfNS_4arch4Sm80ELb0ELb1ELb0ELb1ELb1ELb0ELb1ELb1EEENS1_21CollectiveEpilogueFwdINS6_IJS8_S8_S9_EEENS6_IJNS7_ILi1EEESH_SH_EEESB_SD_Li256ELb1ELb1ELb1ELb0EEENS1_36VarlenDynamicPersistentTileSchedulerILi128ELi96ELi256ELi256ELb1ELb1ELb0ELb1ELb0ELb1EEEEEEEEEvNT_6ParamsE)
        .other          _ZN7cutlass13device_kernelIN5flash19enable_sm80_to_sm89INS1_16FlashAttnFwdSm80INS1_25CollectiveMainloopFwdSm80ILi8ELi1ELb1EN4cute5tupleIJNS5_1CILi128EEENS7_ILi96EEES8_EEELi128ENS_10bfloat16_tEfNS_4arch4Sm80ELb0ELb1ELb0ELb1ELb1ELb0ELb1ELb1EEENS1_21CollectiveEpilogueFwdINS6_IJS8_S8_S9_EEENS6_IJNS7_ILi1EEESH_SH_EEESB_SD_Li256ELb1ELb1ELb1ELb0EEENS1_36VarlenDynamicPersistentTileSchedulerILi128ELi96ELi256ELi256ELb1ELb1ELb0ELb1ELb0ELb1EEEEEEEEEvNT_6ParamsE,@"STO_CUDA_ENTRY STV_DEFAULT"
_ZN7cutlass13device_kernelIN5flash19enable_sm80_to_sm89INS1_16FlashAttnFwdSm80INS1_25CollectiveMainloopFwdSm80ILi8ELi1ELb1EN4cute5tupleIJNS5_1CILi128EEENS7_ILi96EEES8_EEELi128ENS_10bfloat16_tEfNS_4arch4Sm80ELb0ELb1ELb0ELb1ELb1ELb0ELb1ELb1EEENS1_21CollectiveEpilogueFwdINS6_IJS8_S8_S9_EEENS6_IJNS7_ILi1EEESH_SH_EEESB_SD_Li256ELb1ELb1ELb1ELb0EEENS1_36VarlenDynamicPersistentTileSchedulerILi128ELi96ELi256ELi256ELb1ELb1ELb0ELb1ELb0ELb1EEEEEEEEEvNT_6ParamsE:
[----:B------:R-:W-:Y:S01]  /*0000*/  LDC R1, c[0x0][0x28] ;  /* 0x00000a00ff017b82 */ /* 0x000fe20000000800 */
[----:B------:R-:W-:Y:S05]  /*0010*/  EXIT ;  /* 0x000000000000794d */ /* 0x000fea0003800000 */
.L_x_7:
        /* <DEDUP_REMOVED lines=14> */
.L_x_19:


//--------------------- .text._ZN7cutlass13device_kernelIN5flash19enable_sm80_to_sm89INS1_16FlashAttnFwdSm80INS1_25CollectiveMainloopFwdSm80ILi8ELi1ELb1EN4cute5tupleIJNS5_1CILi128EEENS7_ILi96EEES8_EEELi128ENS_10bfloat16_tEfNS_4arch4Sm80ELb0ELb1ELb0ELb1ELb1ELb1ELb1ELb1EEENS1_21CollectiveEpilogueFwdINS6_IJS8_S8_S9_EEENS6_IJNS7_ILi1EEESH_SH_EEESB_SD_Li256ELb1ELb1ELb1ELb0EEENS1_36VarlenDynamicPersistentTileSchedulerILi128ELi96ELi256ELi256ELb1ELb1ELb0ELb1ELb0ELb1EEEEEEEEEvNT_6ParamsE --------------------------
	.section	.text._ZN7cutlass13device_kernelIN5flash19enable_sm80_to_sm89INS1_16FlashAttnFwdSm80INS1_25CollectiveMainloopFwdSm80ILi8ELi1ELb1EN4cute5tupleIJNS5_1CILi128EEENS7_ILi96EEES8_EEELi128ENS_10bfloat16_tEfNS_4arch4Sm80ELb0ELb1ELb0ELb1ELb1ELb1ELb1ELb1EEENS1_21CollectiveEpilogueFwdINS6_IJS8_S8_S9_EEENS6_IJNS7_ILi1EEESH_SH_EEESB_SD_Li256ELb1ELb1ELb1ELb0EEENS1_36VarlenDynamicPersistentTileSchedulerILi128ELi96ELi256ELi256ELb1ELb1ELb0ELb1ELb0ELb1EEEEEEEEEvNT_6ParamsE,"ax",@progbits
	.align	128
.text._ZN7cutlass13device_kernelIN5flash19enable_sm80_to_sm89INS1_16FlashAttnFwdSm80INS1_25CollectiveMainloopFwdSm80ILi8ELi1ELb1EN4cute5tupleIJNS5_1CILi128EEENS7_ILi96EEES8_EEELi128ENS_10bfloat16_tEfNS_4arch4Sm80ELb0ELb1ELb0ELb1ELb1ELb1ELb1ELb1EEENS1_21CollectiveEpilogueFwdINS6_IJS8_S8_S9_EEENS6_IJNS7_ILi1EEESH_SH_EEESB_SD_Li256ELb1ELb1ELb1ELb0EEENS1_36VarlenDynamicPersistentTileSchedulerILi128ELi96ELi256ELi256ELb1ELb1ELb0ELb1ELb0ELb1EEEEEEEEEvNT_6ParamsE:
        .type           _ZN7cutlass13device_kernelIN5flash19enable_sm80_to_sm89INS1_16FlashAttnFwdSm80INS1_25CollectiveMainloopFwdSm80ILi8ELi1ELb1EN4cute5tupleIJNS5_1CILi128EEENS7_ILi96EEES8_EEELi128ENS_10bfloat16_tEfNS_4arch4Sm80ELb0ELb1ELb0ELb1ELb1ELb1ELb1ELb1EEENS1_21CollectiveEpilogueFwdINS6_IJS8_S8_S9_EEENS6_IJNS7_ILi1EEESH_SH_EEESB_SD_Li256ELb1ELb1ELb1ELb0EEENS1_36VarlenDynamicPersistentTileSchedulerILi128ELi96ELi256ELi256ELb1ELb1ELb0ELb1ELb0ELb1EEEEEEEEEvNT_6ParamsE,@function
        .size           _ZN7cutlass13device_kernelIN5flash19enable_sm80_to_sm89INS1_16FlashAttnFwdSm80INS1_25CollectiveMainloopFwdSm80ILi8ELi1ELb1EN4cute5tupleIJNS5_1CILi128EEENS7_ILi96EEES8_EEELi128ENS_10bfloat16_tEfNS_4arch4Sm80ELb0ELb1ELb0ELb1ELb1ELb1ELb1ELb1EEENS1_21CollectiveEpilogueFwdINS6_IJS8_S8_S9_EEENS6_IJNS7_ILi1EEESH_SH_EEESB_SD_Li256ELb1ELb1ELb1ELb0EEENS1_36VarlenDynamicPersistentTileSchedulerILi128ELi96ELi256ELi256ELb1ELb1ELb0ELb1ELb0ELb1EEEEEEEEEvNT_6ParamsE,(.L_x_20 - _ZN7cutlass13device_kernelIN5flash19enable_sm80_to_sm89INS1_16FlashAttnFwdSm80INS1_25CollectiveMainloopFwdSm80ILi8ELi1ELb1EN4cute5tupleIJNS5_1CILi128EEENS7_ILi96EEES8_EEELi128ENS_10bfloat16_tEfNS_4arch4Sm80ELb0ELb1ELb0ELb1ELb1ELb1ELb1ELb1EEENS1_21CollectiveEpilogueFwdINS6_IJS8_S8_S9_EEENS6_IJNS7_ILi1EEESH_SH_EEESB_SD_Li256ELb1ELb1ELb1ELb0EEENS1_36VarlenDynamicPersistentTileSchedulerILi128ELi96ELi256ELi256ELb1ELb1ELb0ELb1ELb0ELb1EEEEEEEEEvNT_6ParamsE)
        .other          _ZN7cutlass13device_kernelIN5flash19enable_sm80_to_sm89INS1_16FlashAttnFwdSm80INS1_25CollectiveMainloopFwdSm80ILi8ELi1ELb1EN4cute5tupleIJNS5_1CILi128EEENS7_ILi96EEES8_EEELi128ENS_10bfloat16_tEfNS_4arch4Sm80ELb0ELb1ELb0ELb1ELb1ELb1ELb1ELb1EEENS1_21CollectiveEpilogueFwdINS6_IJS8_S8_S9_EEENS6_IJNS7_ILi1EEESH_SH_EEESB_SD_Li256ELb1ELb1ELb1ELb0EEENS1_36VarlenDynamicPersistentTileSchedulerILi128ELi96ELi256ELi256ELb1ELb1ELb0ELb1ELb0ELb1EEEEEEEEEvNT_6ParamsE,@"STO_CUDA_ENTRY STV_DEFAULT"
_ZN7cutlass13device_kernelIN5flash19enable_sm80_to_sm89INS1_16FlashAttnFwdSm80INS1_25CollectiveMainloopFwdSm80ILi8ELi1ELb1EN4cute5tupleIJNS5_1CILi128EEENS7_ILi96EEES8_EEELi128ENS_10bfloat16_tEfNS_4arch4Sm80ELb0ELb1ELb0ELb1ELb1ELb1ELb1ELb1EEENS1_21CollectiveEpilogueFwdINS6_IJS8_S8_S9_EEENS6_IJNS7_ILi1EEESH_SH_EEESB_SD_Li256ELb1ELb1ELb1ELb0EEENS1_36VarlenDynamicPersistentTileSchedulerILi128ELi96ELi256ELi256ELb1ELb1ELb0ELb1ELb0ELb1EEEEEEEEEvNT_6ParamsE:
[----:B------:R-:W-:Y:S01]  /*0000*/  LDC R1, c[0x0][0x28] ;  /* 0x00000a00ff017b82 */ /* 0x000fe20000000800 */
[----:B------:R-:W-:Y:S05]  /*0010*/  EXIT ;  /* 0x000000000000794d */ /* 0x000fea0003800000 */
.L_x_8:
        /* <DEDUP_REMOVED lines=14> */
.L_x_20:


//--------------------- .text._ZN7cutlass13device_kernelIN5flash19enable_sm80_to_sm89INS1_16FlashAttnFwdSm80INS1_25CollectiveMainloopFwdSm80ILi4ELi1ELb0EN4cute5tupleIJNS5_1CILi128EEENS7_ILi64EEES8_EEELi128ENS_10bfloat16_tEfNS_4arch4Sm80ELb1ELb0ELb0ELb0ELb1ELb0ELb1ELb1EEENS1_21CollectiveEpilogueFwdINS6_IJS8_S8_S9_EEENS6_IJNS7_ILi1EEESH_SH_EEESB_SD_Li128ELb0ELb1ELb1ELb0EEENS1_30DynamicPersistentTileSchedulerILi128ELi128ELb1ELb1ELb0EEEEEEEEEvNT_6ParamsE --------------------------
	.section	.text._ZN7cutlass13device_kernelIN5flash19enable_sm80_to_sm89INS1_16FlashAttnFwdSm80INS1_25CollectiveMainloopFwdSm80ILi4ELi1ELb0EN4cute5tupleIJNS5_1CILi128EEENS7_ILi64EEES8_EEELi128ENS_10bfloat16_tEfNS_4arch4Sm80ELb1ELb0ELb0ELb0ELb1ELb0ELb1ELb1EEENS1_21CollectiveEpilogueFwdINS6_IJS8_S8_S9_EEENS6_IJNS7_ILi1EEESH_SH_EEESB_SD_Li128ELb0ELb1ELb1ELb0EEENS1_30DynamicPersistentTileSchedulerILi128ELi128ELb1ELb1ELb0EEEEEEEEEvNT_6ParamsE,"ax",@progbits
	.align	128
.text._ZN7cutlass13device_kernelIN5flash19enable_sm80_to_sm89INS1_16FlashAttnFwdSm80INS1_25CollectiveMainloopFwdSm80ILi4ELi1ELb0EN4cute5tupleIJNS5_1CILi128EEENS7_ILi64EEES8_EEELi128ENS_10bfloat16_tEfNS_4arch4Sm80ELb1ELb0ELb0ELb0ELb1ELb0ELb1ELb1EEENS1_21CollectiveEpilogueFwdINS6_IJS8_S8_S9_EEENS6_IJNS7_ILi1EEESH_SH_EEESB_SD_Li128ELb0ELb1ELb1ELb0EEENS1_30DynamicPersistentTileSchedulerILi128ELi128ELb1ELb1ELb0EEEEEEEEEvNT_6ParamsE:
        .type           _ZN7cutlass13device_kernelIN5flash19enable_sm80_to_sm89INS1_16FlashAttnFwdSm80INS1_25CollectiveMainloopFwdSm80ILi4ELi1ELb0EN4cute5tupleIJNS5_1CILi128EEENS7_ILi64EEES8_EEELi128ENS_10bfloat16_tEfNS_4arch4Sm80ELb1ELb0ELb0ELb0ELb1ELb0ELb1ELb1EEENS1_21CollectiveEpilogueFwdINS6_IJS8_S8_S9_EEENS6_IJNS7_ILi1EEESH_SH_EEESB_SD_Li128ELb0ELb1ELb1ELb0EEENS1_30DynamicPersistentTileSchedulerILi128ELi128ELb1ELb1ELb0EEEEEEEEEvNT_6ParamsE,@function
        .size           _ZN7cutlass13device_kernelIN5flash19enable_sm80_to_sm89INS1_16FlashAttnFwdSm80INS1_25CollectiveMainloopFwdSm80ILi4ELi1ELb0EN4cute5tupleIJNS5_1CILi128EEENS7_ILi64EEES8_EEELi128ENS_10bfloat16_tEfNS_4arch4Sm80ELb1ELb0ELb0ELb0ELb1ELb0ELb1ELb1EEENS1_21CollectiveEpilogueFwdINS6_IJS8_S8_S9_EEENS6_IJNS7_ILi1EEESH_SH_EEESB_SD_Li128ELb0ELb1ELb1ELb0EEENS1_30DynamicPersistentTileSchedulerILi128ELi128ELb1ELb1ELb0EEEEEEEEEvNT_6ParamsE,(.L_x_21 - _ZN7cutlass13device_kernelIN5flash19enable_sm80_to_sm89INS1_16FlashAttnFwdSm80INS1_25CollectiveMainloopFwdSm80ILi4ELi1ELb0EN4cute5tupleIJNS5_1CILi128EEENS7_ILi64EEES8_EEELi128ENS_10bfloat16_tEfNS_4arch4Sm80ELb1ELb0ELb0ELb0ELb1ELb0ELb1ELb1EEENS1_21CollectiveEpilogueFwdINS6_IJS8_S8_S9_EEENS6_IJNS7_ILi1EEESH_SH_EEESB_SD_Li128ELb0ELb1ELb1ELb0EEENS1_30DynamicPersistentTileSchedulerILi128ELi128ELb1ELb1ELb0EEEEEEEEEvNT_6ParamsE)
        .other          _ZN7cutlass13device_kernelIN5flash19enable_sm80_to_sm89INS1_16FlashAttnFwdSm80INS1_25CollectiveMainloopFwdSm80ILi4ELi1ELb0EN4cute5tupleIJNS5_1CILi128EEENS7_ILi64EEES8_EEELi128ENS_10bfloat16_tEfNS_4arch4Sm80ELb1ELb0ELb0ELb0ELb1ELb0ELb1ELb1EEENS1_21CollectiveEpilogueFwdINS6_IJS8_S8_S9_EEENS6_IJNS7_ILi1EEESH_SH_EEESB_SD_Li128ELb0ELb1ELb1ELb0EEENS1_30DynamicPersistentTileSchedulerILi128ELi128ELb1ELb1ELb0EEEEEEEEEvNT_6ParamsE,@"STO_CUDA_ENTRY STV_DEFAULT"
_ZN7cutlass13device_kernelIN5flash19enable_sm80_to_sm89INS1_16FlashAttnFwdSm80INS1_25CollectiveMainloopFwdSm80ILi4ELi1ELb0EN4cute5tupleIJNS5_1CILi128EEENS7_ILi64EEES8_EEELi128ENS_10bfloat16_tEfNS_4arch4Sm80ELb1ELb0ELb0ELb0ELb1ELb0ELb1ELb1EEENS1_21CollectiveEpilogueFwdINS6_IJS8_S8_S9_EEENS6_IJNS7_ILi1EEESH_SH_EEESB_SD_Li128ELb0ELb1ELb1ELb0EEENS1_30DynamicPersistentTileSchedulerILi128ELi128ELb1ELb1ELb0EEEEEEEEEvNT_6ParamsE:
[----:B------:R-:W-:Y:S01]  /*0000*/  LDC R1, c[0x0][0x28] ;  /* 0x00000a00ff017b82 */ /* 0x000fe20000000800 */
[----:B------:R-:W-:Y:S05]  /*0010*/  EXIT ;  /* 0x000000000000794d */ /* 0x000fea0003800000 */
.L_x_9:
        /* <DEDUP_REMOVED lines=14> */
.L_x_21:


//--------------------- .text._ZN7cutlass13device_kernelIN5flash19enable_sm80_to_sm89INS1_16FlashAttnFwdSm80INS1_25CollectiveMainloopFwdSm80ILi8ELi1ELb1EN4cute5tupleIJNS5_1CILi128EEENS7_ILi112EEES8_EEELi128ENS_10bfloat16_tEfNS_4arch4Sm80ELb1ELb0ELb0ELb1ELb1ELb0ELb1ELb1EEENS1_21CollectiveEpilogueFwdINS6_IJS8_S8_S9_EEENS6_IJNS7_ILi1EEESH_SH_EEESB_SD_Li256ELb1ELb1ELb1ELb0EEENS1_36VarlenDynamicPersistentTileSchedulerILi128ELi112ELi256ELi256ELb1ELb1ELb0ELb1ELb1ELb1EEEEEEEEEvNT_6ParamsE --------------------------
	.section	.text._ZN7cutlass13device_kernelIN5flash19enable_sm80_to_sm89INS1_16FlashAttnFwdSm80INS1_25CollectiveMainloopFwdSm80ILi8ELi1ELb1EN4cute5tupleIJNS5_1CILi128EEENS7_ILi112EEES8_EEELi128ENS_10bfloat16_tEfNS_4arch4Sm80ELb1ELb0ELb0ELb1ELb1ELb0ELb1ELb1EEENS1_21CollectiveEpilogueFwdINS6_IJS8_S8_S9_EEENS6_IJNS7_ILi1EEESH_SH_EEESB_SD_Li256ELb1ELb1ELb1ELb0EEENS1_36VarlenDynamicPersistentTileSchedulerILi128ELi112ELi256ELi256ELb1ELb1ELb0ELb1ELb1ELb1EEEEEEEEEvNT_6ParamsE,"ax",@progbits
	.align	128
.text._ZN7cutlass13device_kernelIN5flash19enable_sm80_to_sm89INS1_16FlashAttnFwdSm80INS1_25CollectiveMainloopFwdSm80ILi8ELi1ELb1EN4cute5tupleIJNS5_1CILi128EEENS7_ILi112EEES8_EEELi128ENS_10bfloat16_tEfNS_4arch4Sm80ELb1ELb0ELb0ELb1ELb1ELb0ELb1ELb1EEENS1_21CollectiveEpilogueFwdINS6_IJS8_S8_S9_EEENS6_IJNS7_ILi1EEESH_SH_EEESB_SD_Li256ELb1ELb1ELb1ELb0EEENS1_36VarlenDynamicPersistentTileSchedulerILi128ELi112ELi256ELi256ELb1ELb1ELb0ELb1ELb1ELb1EEEEEEEEEvNT_6ParamsE:
        .type           _ZN7cutlass13device_kernelIN5flash19enable_sm80_to_sm89INS1_16FlashAttnFwdSm80INS1_25CollectiveMainloopFwdSm80ILi8ELi1ELb1EN4cute5tupleIJNS5_1CILi128EEENS7_ILi112EEES8_EEELi128ENS_10bfloat16_tEfNS_4arch4Sm80ELb1ELb0ELb0ELb1ELb1ELb0ELb1ELb1EEENS1_21CollectiveEpilogueFwdINS6_IJS8_S8_S9_EEENS6_IJNS7_ILi1EEESH_SH_EEESB_SD_Li256ELb1ELb1ELb1ELb0EEENS1_36VarlenDynamicPersistentTileSchedulerILi128ELi112ELi256ELi256ELb1ELb1ELb0ELb1ELb1ELb1EEEEEEEEEvNT_6ParamsE,@function
        .size           _ZN7cutlass13device_kernelIN5flash19enable_sm80_to_sm89INS1_16FlashAttnFwdSm80INS1_25CollectiveMainloopFwdSm80ILi8ELi1ELb1EN4cute5tupleIJNS5_1CILi128EEENS7_ILi112EEES8_EEELi128ENS_10bfloat16_tEfNS_4arch4Sm80ELb1ELb0ELb0ELb1ELb1ELb0ELb1ELb1EEENS1_21CollectiveEpilogueFwdINS6_IJS8_S8_S9_EEENS6_IJNS7_ILi1EEESH_SH_EEESB_SD_Li256ELb1ELb1ELb1ELb0EEENS1_36VarlenDynamicPersistentTileSchedulerILi128ELi112ELi256ELi256ELb1ELb1ELb0ELb1ELb1ELb1EEEEEEEEEvNT_6ParamsE,(.L_x_22 - _ZN7cutlass13device_kernelIN5flash19enable_sm80_to_sm89INS1_16FlashAttnFwdSm80INS1_25CollectiveMainloopFwdSm80ILi8ELi1ELb1EN4cute5tupleIJNS5_1CILi128EEENS7_ILi112EEES8_EEELi128ENS_10bfloat16_tEfNS_4arch4Sm80ELb1ELb0ELb0ELb1ELb1ELb0ELb1ELb1EEENS1_21CollectiveEpilogueFwdINS6_IJS8_S8_S9_EEENS6_IJNS7_ILi1EEESH_SH_EEESB_SD_Li256ELb1ELb1ELb1ELb0EEENS1_36VarlenDynamicPersistentTileSchedulerILi128ELi112ELi256ELi256ELb1ELb1ELb0ELb1ELb1ELb1EEEEEEEEEvNT_6ParamsE)
        .other          _ZN7cutlass13device_kernelIN5flash19enable_sm80_to_sm89INS1_16FlashAttnFwdSm80INS1_25CollectiveMainloopFwdSm80ILi8ELi1ELb1EN4cute5tupleIJNS5_1CILi128EEENS7_ILi112EEES8_EEELi128ENS_10bfloat16_tEfNS_4arch4Sm80ELb1ELb0ELb0ELb1ELb1ELb0ELb1ELb1EEENS1_21CollectiveEpilogueFwdINS6_IJS8_S8_S9_EEENS6_IJNS7_ILi1EEESH_SH_EEESB_SD_Li256ELb1ELb1ELb1ELb0EEENS1_36VarlenDynamicPersistentTileSchedulerILi128ELi112ELi256ELi256ELb1ELb1ELb0ELb1ELb1ELb1EEEEEEEEEvNT_6ParamsE,@"STO_CUDA_ENTRY STV_DEFAULT"
_ZN7cutlass13device_kernelIN5flash19enable_sm80_to_sm89INS1_16FlashAttnFwdSm80INS1_25CollectiveMainloopFwdSm80ILi8ELi1ELb1EN4cute5tupleIJNS5_1CILi128EEENS7_ILi112EEES8_EEELi128ENS_10bfloat16_tEfNS_4arch4Sm80ELb1ELb0ELb0ELb1ELb1ELb0ELb1ELb1EEENS1_21CollectiveEpilogueFwdINS6_IJS8_S8_S9_EEENS6_IJNS7_ILi1EEESH_SH_EEESB_SD_Li256ELb1ELb1ELb1ELb0EEENS1_36VarlenDynamicPersistentTileSchedulerILi128ELi112ELi256ELi256ELb1ELb1ELb0ELb1ELb1ELb1EEEEEEEEEvNT_6ParamsE:
[----:B------:R-:W-:Y:S01]  /*0000*/  LDC R1, c[0x0][0x28] ;  /* 0x00000a00ff017b82 */ /* 0x000fe20000000800 */
[----:B------:R-:W-:Y:S05]  /*0010*/  EXIT ;  /* 0x000000000000794d */ /* 0x000fea0003800000 */
.L_x_10:
        /* <DEDUP_REMOVED lines=14> */
.L_x_22:


//--------------------- .text._ZN7cutlass13device_kernelIN5flash19enable_sm80_to_sm89INS1_16FlashAttnFwdSm80INS1_25CollectiveMainloopFwdSm80ILi8ELi1ELb1EN4cute5tupleIJNS5_1CILi128EEENS7_ILi112EEES8_EEELi128ENS_10bfloat16_tEfNS_4arch4Sm80ELb1ELb0ELb0ELb1ELb1ELb1ELb1ELb1EEENS1_21CollectiveEpilogueFwdINS6_IJS8_S8_S9_EEENS6_IJNS7_ILi1EEESH_SH_EEESB_SD_Li256ELb1ELb1ELb1ELb0EEENS1_36VarlenDynamicPersistentTileSchedulerILi128ELi112ELi256ELi256ELb1ELb1ELb0ELb1ELb1ELb1EEEEEEEEEvNT_6ParamsE --------------------------
	.section	.text._ZN7cutlass13device_kernelIN5flash19enable_sm80_to_sm89INS1_16FlashAttnFwdSm80INS1_25CollectiveMainloopFwdSm80ILi8ELi1ELb1EN4cute5tupleIJNS5_1CILi128EEENS7_ILi112EEES8_EEELi128ENS_10bfloat16_tEfNS_4arch4Sm80ELb1ELb0ELb0ELb1ELb1ELb1ELb1ELb1EEENS1_21CollectiveEpilogueFwdINS6_IJS8_S8_S9_EEENS6_IJNS7_ILi1EEESH_SH_EEESB_SD_Li256ELb1ELb1ELb1ELb0EEENS1_36VarlenDynamicPersistentTileSchedulerILi128ELi112ELi256ELi256ELb1ELb1ELb0ELb1ELb1ELb1EEEEEEEEEvNT_6ParamsE,"ax",@progbits
	.align	128
.text._ZN7cutlass13device_kernelIN5flash19enable_sm80_to_sm89INS1_16FlashAttnFwdSm80INS1_25CollectiveMainloopFwdSm80ILi8ELi1ELb1EN4cute5tupleIJNS5_1CILi128EEENS7_ILi112EEES8_EEELi128ENS_10bfloat16_tEfNS_4arch4Sm80ELb1ELb0ELb0ELb1ELb1ELb1ELb1ELb1EEENS1_21CollectiveEpilogueFwdINS6_IJS8_S8_S9_EEENS6_IJNS7_ILi1EEESH_SH_EEESB_SD_Li256ELb1ELb1ELb1ELb0EEENS1_36VarlenDynamicPersistentTileSchedulerILi128ELi112ELi256ELi256ELb1ELb1ELb0ELb1ELb1ELb1EEEEEEEEEvNT_6ParamsE:
        .type           _ZN7cutlass13device_kernelIN5flash19enable_sm80_to_sm89INS1_16FlashAttnFwdSm80INS1_25CollectiveMainloopFwdSm80ILi8ELi1ELb1EN4cute5tupleIJNS5_1CILi128EEENS7_ILi112EEES8_EEELi128ENS_10bfloat16_tEfNS_4arch4Sm80ELb1ELb0ELb0ELb1ELb1ELb1ELb1ELb1EEENS1_21CollectiveEpilogueFwdINS6_IJS8_S8_S9_EEENS6_IJNS7_ILi1EEESH_SH_EEESB_SD_Li256ELb1ELb1ELb1ELb0EEENS1_36VarlenDynamicPersistentTileSchedulerILi128ELi112ELi256ELi256ELb1ELb1ELb0ELb1ELb1ELb1EEEEEEEEEvNT_6ParamsE,@function
        .size           _ZN7cutlass13device_kernelIN5flash19enable_sm80_to_sm89INS1_16FlashAttnFwdSm80INS1_25CollectiveMainloopFwdSm80ILi8ELi1ELb1EN4cute5tupleIJNS5_1CILi128EEENS7_ILi112EEES8_EEELi128ENS_10bfloat16_tEfNS_4arch4Sm80ELb1ELb0ELb0ELb1ELb1ELb1ELb1ELb1EEENS1_21CollectiveEpilogueFwdINS6_IJS8_S8_S9_EEENS6_IJNS7_ILi1EEESH_SH_EEESB_SD_Li256ELb1ELb1ELb1ELb0EEENS1_36VarlenDynamicPersistentTileSchedulerILi128ELi112ELi256ELi256ELb1ELb1ELb0ELb1ELb1ELb1EEEEEEEEEvNT_6ParamsE,(.L_x_23 - _ZN7cutlass13device_kernelIN5flash19enable_sm80_to_sm89INS1_16FlashAttnFwdSm80INS1_25CollectiveMainloopFwdSm80ILi8ELi1ELb1EN4cute5tupleIJNS5_1CILi128EEENS7_ILi112EEES8_EEELi128ENS_10bfloat16_tEfNS_4arch4Sm80ELb1ELb0ELb0ELb1ELb1ELb1ELb1ELb1EEENS1_21CollectiveEpilogueFwdINS6_IJS8_S8_S9_EEENS6_IJNS7_ILi1EEESH_SH_EEESB_SD_Li256ELb1ELb1ELb1ELb0EEENS1_36VarlenDynamicPersistentTileSchedulerILi128ELi112ELi256ELi256ELb1ELb1ELb0ELb1ELb1ELb1EEEEEEEEEvNT_6ParamsE)
        .other          _ZN7cutlass13device_kernelIN5flash19enable_sm80_to_sm89INS1_16FlashAttnFwdSm80INS1_25CollectiveMainloopFwdSm80ILi8ELi1ELb1EN4cute5tupleIJNS5_1CILi128EEENS7_ILi112EEES8_EEELi128ENS_10bfloat16_tEfNS_4arch4Sm80ELb1ELb0ELb0ELb1ELb1ELb1ELb1ELb1EEENS1_21CollectiveEpilogueFwdINS6_IJS8_S8_S9_EEENS6_IJNS7_ILi1EEESH_SH_EEESB_SD_Li256ELb1ELb1ELb1ELb0EEENS1_36VarlenDynamicPersistentTileSchedulerILi128ELi112ELi256ELi256ELb1ELb1ELb0ELb1ELb1ELb1EEEEEEEEEvNT_6ParamsE,@"STO_CUDA_ENTRY STV_DEFAULT"
_ZN7cutlass13device_kernelIN5flash19enable_sm80_to_sm89INS1_16FlashAttnFwdSm80INS1_25CollectiveMainloopFwdSm80ILi8ELi1ELb1EN4cute5tupleIJNS5_1CILi128EEENS7_ILi112EEES8_EEELi128ENS_10bfloat16_tEfNS_4arch4Sm80ELb1ELb0ELb0ELb1ELb1ELb1ELb1ELb1EEENS1_21CollectiveEpilogueFwdINS6_IJS8_S8_S9_EEENS6_IJNS7_ILi1EEESH_SH_EEESB_SD_Li256ELb1ELb1ELb1ELb0EEENS1_36VarlenDynamicPersistentTileSchedulerILi128ELi112ELi256ELi256ELb1ELb1ELb0ELb1ELb1ELb1EEEEEEEEEvNT_6ParamsE:
[----:B------:R-:W-:Y:S01]  /*0000*/  LDC R1, c[0x0][0x28] ;  /* 0x00000a00ff017b82 */ /* 0x000fe20000000800 */
[----:B------:R-:W-:Y:S05]  /*0010*/  EXIT ;  /* 0x000000000000794d */ /* 0x000fea0003800000 */
.L_x_11:
        /* <DEDUP_REMOVED lines=14> */
.L_x_23:


//--------------------- .nv.shared.reserved.0     --------------------------
	.section	.nv.shared.reserved.0,"aw",@nobits
	.weak		__nv_reservedSMEM_offset_0_alias
	.size		__nv_reservedSMEM_offset_0_alias, 0, 0
	.other		__nv_reservedSMEM_offset_0_alias,@"STO_CUDA_RESERVED_SHARED STV_DEFAULT"
__nv_reservedSMEM_offset_0_alias:
	.zero		0


//--------------------- .nv.global                --------------------------
	.section	.nv.global,"aw",@nobits
.nv.global:
	.type		_ZN78_INTERNAL_417c4976_42_flash_fwd_hdim128_bf16_paged_split_sm80_cu_f3e6f9ee_31444cute1_E,@object
	.size		_ZN78_INTERNAL_417c4976_42_flash_fwd_hdim128_bf16_paged_split_sm80_cu_f3e6f9ee_31444cute1_E,(_ZN78_INTERNAL_417c4976_42_flash_fwd_hdim128_bf16_paged_split_sm80_cu_f3e6f9ee_31444cuda3std3__45__cpo6cbeginE - _ZN78_INTERNAL_417c4976_42_flash_fwd_hdim128_bf16_paged_split_sm80_cu_f3e6f9ee_31444cute1_E)
_ZN78_INTERNAL_417c4976_42_flash_fwd_hdim128_bf16_paged_split_sm80_cu_f3e6f9ee_31444cute1_E:
	.zero		1
	.type		_ZN78_INTERNAL_417c4976_42_flash_fwd_hdim128_bf16_paged_split_sm80_cu_f3e6f9ee_31444cuda3std3__45__cpo6cbeginE,@object
	.size		_ZN78_INTERNAL_417c4976_42_flash_fwd_hdim128_bf16_paged_split_sm80_cu_f3e6f9ee_31444cuda3std3__45__cpo6cbeginE,(_ZN78_INTERNAL_417c4976_42_flash_fwd_hdim128_bf16_paged_split_sm80_cu_f3e6f9ee_31444cuda3std3__48in_placeE - _ZN78_INTERNAL_417c4976_42_flash_fwd_hdim128_bf16_paged_split_sm80_cu_f3e6f9ee_31444cuda3std3__45__cpo6cbeginE)
_ZN78_INTERNAL_417c4976_42_flash_fwd_hdim128_bf16_paged_split_sm80_cu_f3e6f9ee_31444cuda3std3__45__cpo6cbeginE:
	.zero		1
	.type		_ZN78_INTERNAL_417c4976_42_flash_fwd_hdim128_bf16_paged_split_sm80_cu_f3e6f9ee_31444cuda3std3__48in_placeE,@object
	.size		_ZN78_INTERNAL_417c4976_42_flash_fwd_hdim128_bf16_paged_split_sm80_cu_f3e6f9ee_31444cuda3std3__48in_placeE,(_ZN78_INTERNAL_417c4976_42_flash_fwd_hdim128_bf16_paged_split_sm80_cu_f3e6f9ee_31444cuda3std6ranges3__45__cpo9iter_moveE - _ZN78_INTERNAL_417c4976_42_flash_fwd_hdim128_bf16_paged_split_sm80_cu_f3e6f9ee_31444cuda3std3__48in_placeE)
_ZN78_INTERNAL_417c4976_42_flash_fwd_hdim128_bf16_paged_split_sm80_cu_f3e6f9ee_31444cuda3std3__48in_placeE:
	.zero		1
	.type		_ZN78_INTERNAL_417c4976_42_flash_fwd_hdim128_bf16_paged_split_sm80_cu_f3e6f9ee_31444cuda3std6ranges3__45__cpo9iter_moveE,@object
	.size		_ZN78_INTERNAL_417c4976_42_flash_fwd_hdim128_bf16_paged_split_sm80_cu_f3e6f9ee_31444cuda3std6ranges3__45__cpo9iter_moveE,(_ZN78_INTERNAL_417c4976_42_flash_fwd_hdim128_bf16_paged_split_sm80_cu_f3e6f9ee_31444cuda3std3__45__cpo5beginE - _ZN78_INTERNAL_417c4976_42_flash_fwd_hdim128_bf16_paged_split_sm80_cu_f3e6f9ee_31444cuda3std6ranges3__45__cpo9iter_moveE)
_ZN78_INTERNAL_417c4976_42_flash_fwd_hdim128_bf16_paged_split_sm80_cu_f3e6f9ee_31444cuda3std6ranges3__45__cpo9iter_moveE:
	.zero		1
	.type		_ZN78_INTERNAL_417c4976_42_flash_fwd_hdim128_bf16_paged_split_sm80_cu_f3e6f9ee_31444cuda3std3__45__cpo5beginE,@object
	.size		_ZN78_INTERNAL_417c4976_42_flash_fwd_hdim128_bf16_paged_split_sm80_cu_f3e6f9ee_31444cuda3std3__45__cpo5beginE,(_ZN78_INTERNAL_417c4976_42_flash_fwd_hdim128_bf16_paged_split_sm80_cu_f3e6f9ee_31444cuda3std3__480_GLOBAL__N__417c4976_42_flash_fwd_hdim128_bf16_paged_split_sm80_cu_f3e6f9ee_31446ignoreE - _ZN78_INTERNAL_417c4976_42_flash_fwd_hdim128_bf16_paged_split_sm80_cu_f3e6f9ee_31444cuda3std3__45__cpo5beginE)
_ZN78_INTERNAL_417c4976_42_flash_fwd_hdim128_bf16_paged_split_sm80_cu_f3e6f9ee_31444cuda3std3__45__cpo5beginE:
	.zero		1
	.type		_ZN78_INTERNAL_417c4976_42_flash_fwd_hdim128_bf16_paged_split_sm80_cu_f3e6f9ee_31444cuda3std3__480_GLOBAL__N__417c4976_42_flash_fwd_hdim128_bf16_paged_split_sm80_cu_f3e6f9ee_31446ignoreE,@object
	.size		_ZN78_INTERNAL_417c4976_42_flash_fwd_hdim128_bf16_paged_split_sm80_cu_f3e6f9ee_31444cuda3std3__480_GLOBAL__N__417c4976_42_flash_fwd_hdim128_bf16_paged_split_sm80_cu_f3e6f9ee_31446ignoreE,(_ZN78_INTERNAL_417c4976_42_flash_fwd_hdim128_bf16_paged_split_sm80_cu_f3e6f9ee_31444cute7productE - _ZN78_INTERNAL_417c4976_42_flash_fwd_hdim128_bf16_paged_split_sm80_cu_f3e6f9ee_31444cuda3std3__480_GLOBAL__N__417c4976_42_flash_fwd_hdim128_bf16_paged_split_sm80_cu_f3e6f9ee_31446ignoreE)
_ZN78_INTERNAL_417c4976_42_flash_fwd_hdim128_bf16_paged_split_sm80_cu_f3e6f9ee_31444cuda3std3__480_GLOBAL__N__417c4976_42_flash_fwd_hdim128_bf16_paged_split_sm80_cu_f3e6f9ee_31446ignoreE:
	.zero		1
	.type		_ZN78_INTERNAL_417c4976_42_flash_fwd_hdim128_bf16_paged_split_sm80_cu_f3e6f9ee_31444cute7productE,@object
	.size		_ZN78_INTERNAL_417c4976_42_flash_fwd_hdim128_bf16_paged_split_sm80_cu_f3e6f9ee_31444cute7productE,(_ZN78_INTERNAL_417c4976_42_flash_fwd_hdim128_bf16_paged_split_sm80_cu_f3e6f9ee_31444cuda3std3__45__cpo3endE - _ZN78_INTERNAL_417c4976_42_flash_fwd_hdim128_bf16_paged_split_sm80_cu_f3e6f9ee_31444cute7productE)
_ZN78_INTERNAL_417c4976_42_flash_fwd_hdim128_bf16_paged_split_sm80_cu_f3e6f9ee_31444cute7productE:
	.zero		1
	.type		_ZN78_INTERNAL_417c4976_42_flash_fwd_hdim128_bf16_paged_split_sm80_cu_f3e6f9ee_31444cuda3std3__45__cpo3endE,@object
	.size		_ZN78_INTERNAL_417c4976_42_flash_fwd_hdim128_bf16_paged_split_sm80_cu_f3e6f9ee_31444cuda3std3__45__cpo3endE,(_ZN78_INTERNAL_417c4976_42_flash_fwd_hdim128_bf16_paged_split_sm80_cu_f3e6f9ee_31444cuda3std3__419piecewise_constructE - _ZN78_INTERNAL_417c4976_42_flash_fwd_hdim128_bf16_paged_split_sm80_cu_f3e6f9ee_31444cuda3std3__45__cpo3endE)
_ZN78_INTERNAL_417c4976_42_flash_fwd_hdim128_bf16_paged_split_sm80_cu_f3e6f9ee_31444cuda3std3__45__cpo3endE:
	.zero		1
	.type		_ZN78_INTERNAL_417c4976_42_flash_fwd_hdim128_bf16_paged_split_sm80_cu_f3e6f9ee_31444cuda3std3__419piecewise_constructE,@object
	.size		_ZN78_INTERNAL_417c4976_42_flash_fwd_hdim128_bf16_paged_split_sm80_cu_f3e6f9ee_31444cuda3std3__419piecewise_constructE,(_ZN78_INTERNAL_417c4976_42_flash_fwd_hdim128_bf16_paged_split_sm80_cu_f3e6f9ee_31444cuda3std3__45__cpo4cendE - _ZN78_INTERNAL_417c4976_42_flash_fwd_hdim128_bf16_paged_split_sm80_cu_f3e6f9ee_31444cuda3std3__419piecewise_constructE)
_ZN78_INTERNAL_417c4976_42_flash_fwd_hdim128_bf16_paged_split_sm80_cu_f3e6f9ee_31444cuda3std3__419piecewise_constructE:
	.zero		1
	.type		_ZN78_INTERNAL_417c4976_42_flash_fwd_hdim128_bf16_paged_split_sm80_cu_f3e6f9ee_31444cuda3std3__45__cpo4cendE,@object
	.size		_ZN78_INTERNAL_417c4976_42_flash_fwd_hdim128_bf16_paged_split_sm80_cu_f3e6f9ee_31444cuda3std3__45__cpo4cendE,(_ZN78_INTERNAL_417c4976_42_flash_fwd_hdim128_bf16_paged_split_sm80_cu_f3e6f9ee_31444cuda3std6ranges3__45__cpo4swapE - _ZN78_INTERNAL_417c4976_42_flash_fwd_hdim128_bf16_paged_split_sm80_cu_f3e6f9ee_31444cuda3std3__45__cpo4cendE)
_ZN78_INTERNAL_417c4976_42_flash_fwd_hdim128_bf16_paged_split_sm80_cu_f3e6f9ee_31444cuda3std3__45__cpo4cendE:
	.zero		1
	.type		_ZN78_INTERNAL_417c4976_42_flash_fwd_hdim128_bf16_paged_split_sm80_cu_f3e6f9ee_31444cuda3std6ranges3__45__cpo4swapE,@object
	.size		_ZN78_INTERNAL_417c4976_42_flash_fwd_hdim128_bf16_paged_split_sm80_cu_f3e6f9ee_31444cuda3std6ranges3__45__cpo4swapE,(.L_7 - _ZN78_INTERNAL_417c4976_42_flash_fwd_hdim128_bf16_paged_split_sm80_cu_f3e6f9ee_31444cuda3std6ranges3__45__cpo4swapE)
_ZN78_INTERNAL_417c4976_42_flash_fwd_hdim128_bf16_paged_split_sm80_cu_f3e6f9ee_31444cuda3std6ranges3__45__cpo4swapE:
	.zero		1
.L_7:


//--------------------- .nv.constant0._ZN7cutlass13device_kernelIN5flash19enable_sm80_to_sm89INS1_16FlashAttnFwdSm80INS1_25CollectiveMainloopFwdSm80ILi8ELi1ELb1EN4cute5tupleIJNS5_1CILi128EEES8_S8_EEELi128ENS_10bfloat16_tEfNS_4arch4Sm80ELb0ELb0ELb0ELb0ELb1ELb0ELb1ELb1EEENS1_21CollectiveEpilogueFwdIS9_NS6_IJNS7_ILi1EEESF_SF_EEESA_SC_Li256ELb0ELb1ELb1ELb0EEENS1_19SingleTileSchedulerILb0ELb1ELb1ELi128EEEEEEEEEvNT_6ParamsE --------------------------
	.section	.nv.constant0._ZN7cutlass13device_kernelIN5flash19enable_sm80_to_sm89INS1_16FlashAttnFwdSm80INS1_25CollectiveMainloopFwdSm80ILi8ELi1ELb1EN4cute5tupleIJNS5_1CILi128EEES8_S8_EEELi128ENS_10bfloat16_tEfNS_4arch4Sm80ELb0ELb0ELb0ELb0ELb1ELb0ELb1ELb1EEENS1_21CollectiveEpilogueFwdIS9_NS6_IJNS7_ILi1EEESF_SF_EEESA_SC_Li256ELb0ELb1ELb1ELb0EEENS1_19SingleTileSchedulerILb0ELb1ELb1ELi128EEEEEEEEEvNT_6ParamsE,"a",@progbits
	.sectionflags	@""
	.align	4
.nv.constant0._ZN7cutlass13device_kernelIN5flash19enable_sm80_to_sm89INS1_16FlashAttnFwdSm80INS1_25CollectiveMainloopFwdSm80ILi8ELi1ELb1EN4cute5tupleIJNS5_1CILi128EEES8_S8_EEELi128ENS_10bfloat16_tEfNS_4arch4Sm80ELb0ELb0ELb0ELb0ELb1ELb0ELb1ELb1EEENS1_21CollectiveEpilogueFwdIS9_NS6_IJNS7_ILi1EEESF_SF_EEESA_SC_Li256ELb0ELb1ELb1ELb0EEENS1_19SingleTileSchedulerILb0ELb1ELb1ELi128EEEEEEEEEvNT_6ParamsE:
	.zero		1576


//--------------------- .nv.constant0._ZN7cutlass13device_kernelIN5flash19enable_sm80_to_sm89INS1_16FlashAttnFwdSm80INS1_25CollectiveMainloopFwdSm80ILi8ELi1ELb1EN4cute5tupleIJNS5_1CILi128EEENS7_ILi96EEES8_EEELi128ENS_10bfloat16_tEfNS_4arch4Sm80ELb0ELb1ELb0ELb0ELb1ELb0ELb1ELb1EEENS1_21CollectiveEpilogueFwdINS6_IJS8_S8_S9_EEENS6_IJNS7_ILi1EEESH_SH_EEESB_SD_Li256ELb0ELb1ELb1ELb0EEENS1_19SingleTileSchedulerILb0ELb1ELb1ELi128EEEEEEEEEvNT_6ParamsE --------------------------
	.section	.nv.constant0._ZN7cutlass13device_kernelIN5flash19enable_sm80_to_sm89INS1_16FlashAttnFwdSm80INS1_25CollectiveMainloopFwdSm80ILi8ELi1ELb1EN4cute5tupleIJNS5_1CILi128EEENS7_ILi96EEES8_EEELi128ENS_10bfloat16_tEfNS_4arch4Sm80ELb0ELb1ELb0ELb0ELb1ELb0ELb1ELb1EEENS1_21CollectiveEpilogueFwdINS6_IJS8_S8_S9_EEENS6_IJNS7_ILi1EEESH_SH_EEESB_SD_Li256ELb0ELb1ELb1ELb0EEENS1_19SingleTileSchedulerILb0ELb1ELb1ELi128EEEEEEEEEvNT_6ParamsE,"a",@progbits
	.sectionflags	@""
	.align	4
.nv.constant0._ZN7cutlass13device_kernelIN5flash19enable_sm80_to_sm89INS1_16FlashAttnFwdSm80INS1_25CollectiveMainloopFwdSm80ILi8ELi1ELb1EN4cute5tupleIJNS5_1CILi128EEENS7_ILi96EEES8_EEELi128ENS_10bfloat16_tEfNS_4arch4Sm80ELb0ELb1ELb0ELb0ELb1ELb0ELb1ELb1EEENS1_21CollectiveEpilogueFwdINS6_IJS8_S8_S9_EEENS6_IJNS7_ILi1EEESH_SH_EEESB_SD_Li256ELb0ELb1ELb1ELb0EEENS1_19SingleTileSchedulerILb0ELb1ELb1ELi128EEEEEEEEEvNT_6ParamsE:
	.zero		1576


//--------------------- .nv.constant0._ZN7cutlass13device_kernelIN5flash19enable_sm80_to_sm89INS1_16FlashAttnFwdSm80INS1_25CollectiveMainloopFwdSm80ILi8ELi1ELb1EN4cute5tupleIJNS5_1CILi128EEES8_S8_EEELi128ENS_10bfloat16_tEfNS_4arch4Sm80ELb1ELb0ELb0ELb0ELb1ELb0ELb1ELb1EEENS1_21CollectiveEpilogueFwdIS9_NS6_IJNS7_ILi1EEESF_SF_EEESA_SC_Li256ELb0ELb1ELb1ELb0EEENS1_30DynamicPersistentTileSchedulerILi256ELi256ELb1ELb1ELb0EEEEEEEEEvNT_6ParamsE --------------------------
	.section	.nv.constant0._ZN7cutlass13device_kernelIN5flash19enable_sm80_to_sm89INS1_16FlashAttnFwdSm80INS1_25CollectiveMainloopFwdSm80ILi8ELi1ELb1EN4cute5tupleIJNS5_1CILi128EEES8_S8_EEELi128ENS_10bfloat16_tEfNS_4arch4Sm80ELb1ELb0ELb0ELb0ELb1ELb0ELb1ELb1EEENS1_21CollectiveEpilogueFwdIS9_NS6_IJNS7_ILi1EEESF_SF_EEESA_SC_Li256ELb0ELb1ELb1ELb0EEENS1_30DynamicPersistentTileSchedulerILi256ELi256ELb1ELb1ELb0EEEEEEEEEvNT_6ParamsE,"a",@progbits
	.sectionflags	@""
	.align	4
.nv.constant0._ZN7cutlass13device_kernelIN5flash19enable_sm80_to_sm89INS1_16FlashAttnFwdSm80INS1_25CollectiveMainloopFwdSm80ILi8ELi1ELb1EN4cute5tupleIJNS5_1CILi128EEES8_S8_EEELi128ENS_10bfloat16_tEfNS_4arch4Sm80ELb1ELb0ELb0ELb0ELb1ELb0ELb1ELb1EEENS1_21CollectiveEpilogueFwdIS9_NS6_IJNS7_ILi1EEESF_SF_EEESA_SC_Li256ELb0ELb1ELb1ELb0EEENS1_30DynamicPersistentTileSchedulerILi256ELi256ELb1ELb1ELb0EEEEEEEEEvNT_6ParamsE:
	.zero		1592


//--------------------- .nv.constant0._ZN7cutlass13device_kernelIN5flash19enable_sm80_to_sm89INS1_16FlashAttnFwdSm80INS1_25CollectiveMainloopFwdSm80ILi4ELi1ELb0EN4cute5tupleIJNS5_1CILi128EEENS7_ILi64EEES8_EEELi128ENS_10bfloat16_tEfNS_4arch4Sm80ELb0ELb0ELb0ELb0ELb1ELb0ELb1ELb1EEENS1_21CollectiveEpilogueFwdINS6_IJS8_S8_S9_EEENS6_IJNS7_ILi1EEESH_SH_EEESB_SD_Li128ELb0ELb1ELb1ELb0EEENS1_19SingleTileSchedulerILb0ELb1ELb1ELi128EEEEEEEEEvNT_6ParamsE --------------------------
	.section	.nv.constant0._ZN7cutlass13device_kernelIN5flash19enable_sm80_to_sm89INS1_16FlashAttnFwdSm80INS1_25CollectiveMainloopFwdSm80ILi4ELi1ELb0EN4cute5tupleIJNS5_1CILi128EEENS7_ILi64EEES8_EEELi128ENS_10bfloat16_tEfNS_4arch4Sm80ELb0ELb0ELb0ELb0ELb1ELb0ELb1ELb1EEENS1_21CollectiveEpilogueFwdINS6_IJS8_S8_S9_EEENS6_IJNS7_ILi1EEESH_SH_EEESB_SD_Li128ELb0ELb1ELb1ELb0EEENS1_19SingleTileSchedulerILb0ELb1ELb1ELi128EEEEEEEEEvNT_6ParamsE,"a",@progbits
	.sectionflags	@""
	.align	4
.nv.constant0._ZN7cutlass13device_kernelIN5flash19enable_sm80_to_sm89INS1_16FlashAttnFwdSm80INS1_25CollectiveMainloopFwdSm80ILi4ELi1ELb0EN4cute5tupleIJNS5_1CILi128EEENS7_ILi64EEES8_EEELi128ENS_10bfloat16_tEfNS_4arch4Sm80ELb0ELb0ELb0ELb0ELb1ELb0ELb1ELb1EEENS1_21CollectiveEpilogueFwdINS6_IJS8_S8_S9_EEENS6_IJNS7_ILi1EEESH_SH_EEESB_SD_Li128ELb0ELb1ELb1ELb0EEENS1_19SingleTileSchedulerILb0ELb1ELb1ELi128EEEEEEEEEvNT_6ParamsE:
	.zero		1576


//--------------------- .nv.constant0._ZN7cutlass13device_kernelIN5flash19enable_sm80_to_sm89INS1_16FlashAttnFwdSm80INS1_25CollectiveMainloopFwdSm80ILi8ELi1ELb1EN4cute5tupleIJNS5_1CILi128EEENS7_ILi112EEES8_EEELi128ENS_10bfloat16_tEfNS_4arch4Sm80ELb0ELb0ELb0ELb1ELb1ELb0ELb1ELb1EEENS1_21CollectiveEpilogueFwdINS6_IJS8_S8_S9_EEENS6_IJNS7_ILi1EEESH_SH_EEESB_SD_Li256ELb1ELb1ELb1ELb0EEENS1_36VarlenDynamicPersistentTileSchedulerILi128ELi112ELi256ELi256ELb1ELb1ELb0ELb0ELb1ELb1EEEEEEEEEvNT_6ParamsE --------------------------
	.section	.nv.constant0._ZN7cutlass13device_kernelIN5flash19enable_sm80_to_sm89INS1_16FlashAttnFwdSm80INS1_25CollectiveMainloopFwdSm80ILi8ELi1ELb1EN4cute5tupleIJNS5_1CILi128EEENS7_ILi112EEES8_EEELi128ENS_10bfloat16_tEfNS_4arch4Sm80ELb0ELb0ELb0ELb1ELb1ELb0ELb1ELb1EEENS1_21CollectiveEpilogueFwdINS6_IJS8_S8_S9_EEENS6_IJNS7_ILi1EEESH_SH_EEESB_SD_Li256ELb1ELb1ELb1ELb0EEENS1_36VarlenDynamicPersistentTileSchedulerILi128ELi112ELi256ELi256ELb1ELb1ELb0ELb0ELb1ELb1EEEEEEEEEvNT_6ParamsE,"a",@progbits
	.sectionflags	@""
	.align	4
.nv.constant0._ZN7cutlass13device_kernelIN5flash19enable_sm80_to_sm89INS1_16FlashAttnFwdSm80INS1_25CollectiveMainloopFwdSm80ILi8ELi1ELb1EN4cute5tupleIJNS5_1CILi128EEENS7_ILi112EEES8_EEELi128ENS_10bfloat16_tEfNS_4arch4Sm80ELb0ELb0ELb0ELb1ELb1ELb0ELb1ELb1EEENS1_21CollectiveEpilogueFwdINS6_IJS8_S8_S9_EEENS6_IJNS7_ILi1EEESH_SH_EEESB_SD_Li256ELb1ELb1ELb1ELb0EEENS1_36VarlenDynamicPersistentTileSchedulerILi128ELi112ELi256ELi256ELb1ELb1ELb0ELb0ELb1ELb1EEEEEEEEEvNT_6ParamsE:
	.zero		1608


//--------------------- .nv.constant0._ZN7cutlass13device_kernelIN5flash19enable_sm80_to_sm89INS1_16FlashAttnFwdSm80INS1_25CollectiveMainloopFwdSm80ILi8ELi1ELb1EN4cute5tupleIJNS5_1CILi128EEENS7_ILi112EEES8_EEELi128ENS_10bfloat16_tEfNS_4arch4Sm80ELb0ELb0ELb0ELb1ELb1ELb1ELb1ELb1EEENS1_21CollectiveEpilogueFwdINS6_IJS8_S8_S9_EEENS6_IJNS7_ILi1EEESH_SH_EEESB_SD_Li256ELb1ELb1ELb1ELb0EEENS1_36VarlenDynamicPersistentTileSchedulerILi128ELi112ELi256ELi256ELb1ELb1ELb0ELb0ELb1ELb1EEEEEEEEEvNT_6ParamsE --------------------------
	.section	.nv.constant0._ZN7cutlass13device_kernelIN5flash19enable_sm80_to_sm89INS1_16FlashAttnFwdSm80INS1_25CollectiveMainloopFwdSm80ILi8ELi1ELb1EN4cute5tupleIJNS5_1CILi128EEENS7_ILi112EEES8_EEELi128ENS_10bfloat16_tEfNS_4arch4Sm80ELb0ELb0ELb0ELb1ELb1ELb1ELb1ELb1EEENS1_21CollectiveEpilogueFwdINS6_IJS8_S8_S9_EEENS6_IJNS7_ILi1EEESH_SH_EEESB_SD_Li256ELb1ELb1ELb1ELb0EEENS1_36VarlenDynamicPersistentTileSchedulerILi128ELi112ELi256ELi256ELb1ELb1ELb0ELb0ELb1ELb1EEEEEEEEEvNT_6ParamsE,"a",@progbits
	.sectionflags	@""
	.align	4
.nv.constant0._ZN7cutlass13device_kernelIN5flash19enable_sm80_to_sm89INS1_16FlashAttnFwdSm80INS1_25CollectiveMainloopFwdSm80ILi8ELi1ELb1EN4cute5tupleIJNS5_1CILi128EEENS7_ILi112EEES8_EEELi128ENS_10bfloat16_tEfNS_4arch4Sm80ELb0ELb0ELb0ELb1ELb1ELb1ELb1ELb1EEENS1_21CollectiveEpilogueFwdINS6_IJS8_S8_S9_EEENS6_IJNS7_ILi1EEESH_SH_EEESB_SD_Li256ELb1ELb1ELb1ELb0EEENS1_36VarlenDynamicPersistentTileSchedulerILi128ELi112ELi256ELi256ELb1ELb1ELb0ELb0ELb1ELb1EEEEEEEEEvNT_6ParamsE:
	.zero		1608


//--------------------- .nv.constant0._ZN7cutlass13device_kernelIN5flash19enable_sm80_to_sm89INS1_16FlashAttnFwdSm80INS1_25CollectiveMainloopFwdSm80ILi4ELi1ELb0EN4cute5tupleIJNS5_1CILi128EEENS7_ILi48EEES8_EEELi128ENS_10bfloat16_tEfNS_4arch4Sm80ELb0ELb1ELb0ELb0ELb1ELb0ELb1ELb1EEENS1_21CollectiveEpilogueFwdINS6_IJS8_S8_S9_EEENS6_IJNS7_ILi1EEESH_SH_EEESB_SD_Li128ELb0ELb1ELb1ELb0EEENS1_19SingleTileSchedulerILb0ELb1ELb1ELi128EEEEEEEEEvNT_6ParamsE --------------------------
	.section	.nv.constant0._ZN7cutlass13device_kernelIN5flash19enable_sm80_to_sm89INS1_16FlashAttnFwdSm80INS1_25CollectiveMainloopFwdSm80ILi4ELi1ELb0EN4cute5tupleIJNS5_1CILi128EEENS7_ILi48EEES8_EEELi128ENS_10bfloat16_tEfNS_4arch4Sm80ELb0ELb1ELb0ELb0ELb1ELb0ELb1ELb1EEENS1_21CollectiveEpilogueFwdINS6_IJS8_S8_S9_EEENS6_IJNS7_ILi1EEESH_SH_EEESB_SD_Li128ELb0ELb1ELb1ELb0EEENS1_19SingleTileSchedulerILb0ELb1ELb1ELi128EEEEEEEEEvNT_6ParamsE,"a",@progbits
	.sectionflags	@""
	.align	4
.nv.constant0._ZN7cutlass13device_kernelIN5flash19enable_sm80_to_sm89INS1_16FlashAttnFwdSm80INS1_25CollectiveMainloopFwdSm80ILi4ELi1ELb0EN4cute5tupleIJNS5_1CILi128EEENS7_ILi48EEES8_EEELi128ENS_10bfloat16_tEfNS_4arch4Sm80ELb0ELb1ELb0ELb0ELb1ELb0ELb1ELb1EEENS1_21CollectiveEpilogueFwdINS6_IJS8_S8_S9_EEENS6_IJNS7_ILi1EEESH_SH_EEESB_SD_Li128ELb0ELb1ELb1ELb0EEENS1_19SingleTileSchedulerILb0ELb1ELb1ELi128EEEEEEEEEvNT_6ParamsE:
	.zero		1576


//--------------------- .nv.constant0._ZN7cutlass13device_kernelIN5flash19enable_sm80_to_sm89INS1_16FlashAttnFwdSm80INS1_25CollectiveMainloopFwdSm80ILi8ELi1ELb1EN4cute5tupleIJNS5_1CILi128EEENS7_ILi96EEES8_EEELi128ENS_10bfloat16_tEfNS_4arch4Sm80ELb0ELb1ELb0ELb1ELb1ELb0ELb1ELb1EEENS1_21CollectiveEpilogueFwdINS6_IJS8_S8_S9_EEENS6_IJNS7_ILi1EEESH_SH_EEESB_SD_Li256ELb1ELb1ELb1ELb0EEENS1_36VarlenDynamicPersistentTileSchedulerILi128ELi96ELi256ELi256ELb1ELb1ELb0ELb1ELb0ELb1EEEEEEEEEvNT_6ParamsE --------------------------
	.section	.nv.constant0._ZN7cutlass13device_kernelIN5flash19enable_sm80_to_sm89INS1_16FlashAttnFwdSm80INS1_25CollectiveMainloopFwdSm80ILi8ELi1ELb1EN4cute5tupleIJNS5_1CILi128EEENS7_ILi96EEES8_EEELi128ENS_10bfloat16_tEfNS_4arch4Sm80ELb0ELb1ELb0ELb1ELb1ELb0ELb1ELb1EEENS1_21CollectiveEpilogueFwdINS6_IJS8_S8_S9_EEENS6_IJNS7_ILi1EEESH_SH_EEESB_SD_Li256ELb1ELb1ELb1ELb0EEENS1_36VarlenDynamicPersistentTileSchedulerILi128ELi96ELi256ELi256ELb1ELb1ELb0ELb1ELb0ELb1EEEEEEEEEvNT_6ParamsE,"a",@progbits
	.sectionflags	@""
	.align	4
.nv.constant0._ZN7cutlass13device_kernelIN5flash19enable_sm80_to_sm89INS1_16FlashAttnFwdSm80INS1_25CollectiveMainloopFwdSm80ILi8ELi1ELb1EN4cute5tupleIJNS5_1CILi128EEENS7_ILi96EEES8_EEELi128ENS_10bfloat16_tEfNS_4arch4Sm80ELb0ELb1ELb0ELb1ELb1ELb0ELb1ELb1EEENS1_21CollectiveEpilogueFwdINS6_IJS8_S8_S9_EEENS6_IJNS7_ILi1EEESH_SH_EEESB_SD_Li256ELb1ELb1ELb1ELb0EEENS1_36VarlenDynamicPersistentTileSchedulerILi128ELi96ELi256ELi256ELb1ELb1ELb0ELb1ELb0ELb1EEEEEEEEEvNT_6ParamsE:
	.zero		1608


//--------------------- .nv.constant0._ZN7cutlass13device_kernelIN5flash19enable_sm80_to_sm89INS1_16FlashAttnFwdSm80INS1_25CollectiveMainloopFwdSm80ILi8ELi1ELb1EN4cute5tupleIJNS5_1CILi128EEENS7_ILi96EEES8_EEELi128ENS_10bfloat16_tEfNS_4arch4Sm80ELb0ELb1ELb0ELb1ELb1ELb1ELb1ELb1EEENS1_21CollectiveEpilogueFwdINS6_IJS8_S8_S9_EEENS6_IJNS7_ILi1EEESH_SH_EEESB_SD_Li256ELb1ELb1ELb1ELb0EEENS1_36VarlenDynamicPersistentTileSchedulerILi128ELi96ELi256ELi256ELb1ELb1ELb0ELb1ELb0ELb1EEEEEEEEEvNT_6ParamsE --------------------------
	.section	.nv.constant0._ZN7cutlass13device_kernelIN5flash19enable_sm80_to_sm89INS1_16FlashAttnFwdSm80INS1_25CollectiveMainloopFwdSm80ILi8ELi1ELb1EN4cute5tupleIJNS5_1CILi128EEENS7_ILi96EEES8_EEELi128ENS_10bfloat16_tEfNS_4arch4Sm80ELb0ELb1ELb0ELb1ELb1ELb1ELb1ELb1EEENS1_21CollectiveEpilogueFwdINS6_IJS8_S8_S9_EEENS6_IJNS7_ILi1EEESH_SH_EEESB_SD_Li256ELb1ELb1ELb1ELb0EEENS1_36VarlenDynamicPersistentTileSchedulerILi128ELi96ELi256ELi256ELb1ELb1ELb0ELb1ELb0ELb1EEEEEEEEEvNT_6ParamsE,"a",@progbits
	.sectionflags	@""
	.align	4
.nv.constant0._ZN7cutlass13device_kernelIN5flash19enable_sm80_to_sm89INS1_16FlashAttnFwdSm80INS1_25CollectiveMainloopFwdSm80ILi8ELi1ELb1EN4cute5tupleIJNS5_1CILi128EEENS7_ILi96EEES8_EEELi128ENS_10bfloat16_tEfNS_4arch4Sm80ELb0ELb1ELb0ELb1ELb1ELb1ELb1ELb1EEENS1_21CollectiveEpilogueFwdINS6_IJS8_S8_S9_EEENS6_IJNS7_ILi1EEESH_SH_EEESB_SD_Li256ELb1ELb1ELb1ELb0EEENS1_36VarlenDynamicPersistentTileSchedulerILi128ELi96ELi256ELi256ELb1ELb1ELb0ELb1ELb0ELb1EEEEEEEEEvNT_6ParamsE:
	.zero		1608


//--------------------- .nv.constant0._ZN7cutlass13device_kernelIN5flash19enable_sm80_to_sm89INS1_16FlashAttnFwdSm80INS1_25CollectiveMainloopFwdSm80ILi4ELi1ELb0EN4cute5tupleIJNS5_1CILi128EEENS7_ILi64EEES8_EEELi128ENS_10bfloat16_tEfNS_4arch4Sm80ELb1ELb0ELb0ELb0ELb1ELb0ELb1ELb1EEENS1_21CollectiveEpilogueFwdINS6_IJS8_S8_S9_EEENS6_IJNS7_ILi1EEESH_SH_EEESB_SD_Li128ELb0ELb1ELb1ELb0EEENS1_30DynamicPersistentTileSchedulerILi128ELi128ELb1ELb1ELb0EEEEEEEEEvNT_6ParamsE --------------------------
	.section	.nv.constant0._ZN7cutlass13device_kernelIN5flash19enable_sm80_to_sm89INS1_16FlashAttnFwdSm80INS1_25CollectiveMainloopFwdSm80ILi4ELi1ELb0EN4cute5tupleIJNS5_1CILi128EEENS7_ILi64EEES8_EEELi128ENS_10bfloat16_tEfNS_4arch4Sm80ELb1ELb0ELb0ELb0ELb1ELb0ELb1ELb1EEENS1_21CollectiveEpilogueFwdINS6_IJS8_S8_S9_EEENS6_IJNS7_ILi1EEESH_SH_EEESB_SD_Li128ELb0ELb1ELb1ELb0EEENS1_30DynamicPersistentTileSchedulerILi128ELi128ELb1ELb1ELb0EEEEEEEEEvNT_6ParamsE,"a",@progbits
	.sectionflags	@""
	.align	4
.nv.constant0._ZN7cutlass13device_kernelIN5flash19enable_sm80_to_sm89INS1_16FlashAttnFwdSm80INS1_25CollectiveMainloopFwdSm80ILi4ELi1ELb0EN4cute5tupleIJNS5_1CILi128EEENS7_ILi64EEES8_EEELi128ENS_10bfloat16_tEfNS_4arch4Sm80ELb1ELb0ELb0ELb0ELb1ELb0ELb1ELb1EEENS1_21CollectiveEpilogueFwdINS6_IJS8_S8_S9_EEENS6_IJNS7_ILi1EEESH_SH_EEESB_SD_Li128ELb0ELb1ELb1ELb0EEENS1_30DynamicPersistentTileSchedulerILi128ELi128ELb1ELb1ELb0EEEEEEEEEvNT_6ParamsE:
	.zero		1592


//--------------------- .nv.constant0._ZN7cutlass13device_kernelIN5flash19enable_sm80_to_sm89INS1_16FlashAttnFwdSm80INS1_25CollectiveMainloopFwdSm80ILi8ELi1ELb1EN4cute5tupleIJNS5_1CILi128EEENS7_ILi112EEES8_EEELi128ENS_10bfloat16_tEfNS_4arch4Sm80ELb1ELb0ELb0ELb1ELb1ELb0ELb1ELb1EEENS1_21CollectiveEpilogueFwdINS6_IJS8_S8_S9_EEENS6_IJNS7_ILi1EEESH_SH_EEESB_SD_Li256ELb1ELb1ELb1ELb0EEENS1_36VarlenDynamicPersistentTileSchedulerILi128ELi112ELi256ELi256ELb1ELb1ELb0ELb1ELb1ELb1EEEEEEEEEvNT_6ParamsE --------------------------
	.section	.nv.constant0._ZN7cutlass13device_kernelIN5flash19enable_sm80_to_sm89INS1_16FlashAttnFwdSm80INS1_25CollectiveMainloopFwdSm80ILi8ELi1ELb1EN4cute5tupleIJNS5_1CILi128EEENS7_ILi112EEES8_EEELi128ENS_10bfloat16_tEfNS_4arch4Sm80ELb1ELb0ELb0ELb1ELb1ELb0ELb1ELb1EEENS1_21CollectiveEpilogueFwdINS6_IJS8_S8_S9_EEENS6_IJNS7_ILi1EEESH_SH_EEESB_SD_Li256ELb1ELb1ELb1ELb0EEENS1_36VarlenDynamicPersistentTileSchedulerILi128ELi112ELi256ELi256ELb1ELb1ELb0ELb1ELb1ELb1EEEEEEEEEvNT_6ParamsE,"a",@progbits
	.sectionflags	@""
	.align	4
.nv.constant0._ZN7cutlass13device_kernelIN5flash19enable_sm80_to_sm89INS1_16FlashAttnFwdSm80INS1_25CollectiveMainloopFwdSm80ILi8ELi1ELb1EN4cute5tupleIJNS5_1CILi128EEENS7_ILi112EEES8_EEELi128ENS_10bfloat16_tEfNS_4arch4Sm80ELb1ELb0ELb0ELb1ELb1ELb0ELb1ELb1EEENS1_21CollectiveEpilogueFwdINS6_IJS8_S8_S9_EEENS6_IJNS7_ILi1EEESH_SH_EEESB_SD_Li256ELb1ELb1ELb1ELb0EEENS1_36VarlenDynamicPersistentTileSchedulerILi128ELi112ELi256ELi256ELb1ELb1ELb0ELb1ELb1ELb1EEEEEEEEEvNT_6ParamsE:
	.zero		1608


//--------------------- .nv.constant0._ZN7cutlass13device_kernelIN5flash19enable_sm80_to_sm89INS1_16FlashAttnFwdSm80INS1_25CollectiveMainloopFwdSm80ILi8ELi1ELb1EN4cute5tupleIJNS5_1CILi128EEENS7_ILi112EEES8_EEELi128ENS_10bfloat16_tEfNS_4arch4Sm80ELb1ELb0ELb0ELb1ELb1ELb1ELb1ELb1EEENS1_21CollectiveEpilogueFwdINS6_IJS8_S8_S9_EEENS6_IJNS7_ILi1EEESH_SH_EEESB_SD_Li256ELb1ELb1ELb1ELb0EEENS1_36VarlenDynamicPersistentTileSchedulerILi128ELi112ELi256ELi256ELb1ELb1ELb0ELb1ELb1ELb1EEEEEEEEEvNT_6ParamsE --------------------------
	.section	.nv.constant0._ZN7cutlass13device_kernelIN5flash19enable_sm80_to_sm89INS1_16FlashAttnFwdSm80INS1_25CollectiveMainloopFwdSm80ILi8ELi1ELb1EN4cute5tupleIJNS5_1CILi128EEENS7_ILi112EEES8_EEELi128ENS_10bfloat16_tEfNS_4arch4Sm80ELb1ELb0ELb0ELb1ELb1ELb1ELb1ELb1EEENS1_21CollectiveEpilogueFwdINS6_IJS8_S8_S9_EEENS6_IJNS7_ILi1EEESH_SH_EEESB_SD_Li256ELb1ELb1ELb1ELb0EEENS1_36VarlenDynamicPersistentTileSchedulerILi128ELi112ELi256ELi256ELb1ELb1ELb0ELb1ELb1ELb1EEEEEEEEEvNT_6ParamsE,"a",@progbits
	.sectionflags	@""
	.align	4
.nv.constant0._ZN7cutlass13device_kernelIN5flash19enable_sm80_to_sm89INS1_16FlashAttnFwdSm80INS1_25CollectiveMainloopFwdSm80ILi8ELi1ELb1EN4cute5tupleIJNS5_1CILi128EEENS7_ILi112EEES8_EEELi128ENS_10bfloat16_tEfNS_4arch4Sm80ELb1ELb0ELb0ELb1ELb1ELb1ELb1ELb1EEENS1_21CollectiveEpilogueFwdINS6_IJS8_S8_S9_EEENS6_IJNS7_ILi1EEESH_SH_EEESB_SD_Li256ELb1ELb1ELb1ELb0EEENS1_36VarlenDynamicPersistentTileSchedulerILi128ELi112ELi256ELi256ELb1ELb1ELb0ELb1ELb1ELb1EEEEEEEEEvNT_6ParamsE:
	.zero		1608


//--------------------- SYMBOLS --------------------------

	.type		.nv.reservedSmem.offset0,@object
	.size		.nv.reservedSmem.offset0,0x4
